//
// Generated by NVIDIA NVVM Compiler
//
// Compiler Build ID: CL-36424714
// Cuda compilation tools, release 13.0, V13.0.88
// Based on NVVM 20.0.0
//

.version 9.0
.target sm_100
.address_size 64

	// .globl	_Z11sort_kernelPiiiS_ii

.visible .entry _Z11sort_kernelPiiiS_ii(
	.param .u64 .ptr .align 1 _Z11sort_kernelPiiiS_ii_param_0,
	.param .u32 _Z11sort_kernelPiiiS_ii_param_1,
	.param .u32 _Z11sort_kernelPiiiS_ii_param_2,
	.param .u64 .ptr .align 1 _Z11sort_kernelPiiiS_ii_param_3,
	.param .u32 _Z11sort_kernelPiiiS_ii_param_4,
	.param .u32 _Z11sort_kernelPiiiS_ii_param_5
)
{
	.reg .pred 	%p<53>;
	.reg .b32 	%r<255>;
	.reg .b64 	%rd<360>;

	ld.param.u64 	%rd42, [_Z11sort_kernelPiiiS_ii_param_0];
	ld.param.u32 	%r29, [_Z11sort_kernelPiiiS_ii_param_1];
	ld.param.u32 	%r30, [_Z11sort_kernelPiiiS_ii_param_2];
	ld.param.u64 	%rd43, [_Z11sort_kernelPiiiS_ii_param_3];
	ld.param.u32 	%r31, [_Z11sort_kernelPiiiS_ii_param_4];
	ld.param.u32 	%r32, [_Z11sort_kernelPiiiS_ii_param_5];
	cvta.to.global.u64 	%rd1, %rd43;
	cvta.to.global.u64 	%rd2, %rd42;
	setp.lt.s32 	%p3, %r30, 1;
	@%p3 bra 	$L__BB0_54;
	mov.u32 	%r34, %tid.x;
	mov.u32 	%r35, %ntid.x;
	mov.u32 	%r36, %ctaid.x;
	mad.lo.s32 	%r37, %r36, %r35, %r34;
	and.b32  	%r39, %r37, 1;
	setp.eq.b32 	%p4, %r39, 1;
	add.s32 	%r40, %r30, -1;
	setp.lt.s32 	%p5, %r37, %r40;
	and.pred  	%p1, %p4, %p5;
	mul.lo.s32 	%r41, %r29, %r37;
	cvt.s64.s32 	%rd3, %r41;
	add.s32 	%r42, %r41, %r29;
	cvt.s64.s32 	%rd4, %r42;
	cvt.s64.s32 	%rd44, %r31;
	cvt.s64.s32 	%rd45, %r29;
	setp.eq.s32 	%p6, %r39, 0;
	and.pred  	%p2, %p6, %p5;
	and.b32  	%r1, %r31, 7;
	and.b32  	%r43, %r31, 3;
	cvt.u64.u32 	%rd46, %r43;
	add.s64 	%rd5, %rd46, -1;
	and.b32  	%r2, %r29, 7;
	and.b32  	%r44, %r29, 3;
	cvt.u64.u32 	%rd47, %r44;
	add.s64 	%rd6, %rd47, -1;
	and.b64  	%rd7, %rd44, -8;
	and.b64  	%rd8, %rd46, 1;
	and.b64  	%rd9, %rd45, -8;
	and.b64  	%rd10, %rd47, 1;
	mov.b32 	%r238, 0;
	not.pred 	%p30, %p2;
	not.pred 	%p8, %p1;
$L__BB0_2:
	and.b32  	%r45, %r238, 1;
	setp.eq.b32 	%p7, %r45, 1;
	@%p7 bra 	$L__BB0_28;
	@%p30 bra 	$L__BB0_53;
	setp.eq.s32 	%p31, %r31, 0;
	mov.b32 	%r246, 0;
	@%p31 bra 	$L__BB0_16;
	setp.lt.u32 	%p32, %r31, 8;
	mov.b32 	%r246, 0;
	mov.b64 	%rd345, 0;
	@%p32 bra 	$L__BB0_8;
	mov.b32 	%r246, 0;
	mov.b64 	%rd343, 0;
$L__BB0_7:
	.pragma "nounroll";
	shl.b64 	%rd196, %rd343, 2;
	add.s64 	%rd197, %rd1, %rd196;
	ld.global.s32 	%rd198, [%rd197];
	add.s64 	%rd199, %rd198, %rd3;
	shl.b64 	%rd200, %rd199, 2;
	add.s64 	%rd201, %rd2, %rd200;
	ld.global.u32 	%r146, [%rd201];
	add.s64 	%rd202, %rd198, %rd4;
	shl.b64 	%rd203, %rd202, 2;
	add.s64 	%rd204, %rd2, %rd203;
	ld.global.u32 	%r147, [%rd204];
	add.s32 	%r148, %r146, %r246;
	ld.global.s32 	%rd205, [%rd197+4];
	add.s64 	%rd206, %rd205, %rd3;
	shl.b64 	%rd207, %rd206, 2;
	add.s64 	%rd208, %rd2, %rd207;
	ld.global.u32 	%r149, [%rd208];
	add.s64 	%rd209, %rd205, %rd4;
	shl.b64 	%rd210, %rd209, 2;
	add.s64 	%rd211, %rd2, %rd210;
	ld.global.u32 	%r150, [%rd211];
	add.s32 	%r151, %r148, %r149;
	add.s32 	%r152, %r147, %r150;
	ld.global.s32 	%rd212, [%rd197+8];
	add.s64 	%rd213, %rd212, %rd3;
	shl.b64 	%rd214, %rd213, 2;
	add.s64 	%rd215, %rd2, %rd214;
	ld.global.u32 	%r153, [%rd215];
	add.s64 	%rd216, %rd212, %rd4;
	shl.b64 	%rd217, %rd216, 2;
	add.s64 	%rd218, %rd2, %rd217;
	ld.global.u32 	%r154, [%rd218];
	add.s32 	%r155, %r151, %r153;
	add.s32 	%r156, %r152, %r154;
	ld.global.s32 	%rd219, [%rd197+12];
	add.s64 	%rd220, %rd219, %rd3;
	shl.b64 	%rd221, %rd220, 2;
	add.s64 	%rd222, %rd2, %rd221;
	ld.global.u32 	%r157, [%rd222];
	add.s64 	%rd223, %rd219, %rd4;
	shl.b64 	%rd224, %rd223, 2;
	add.s64 	%rd225, %rd2, %rd224;
	ld.global.u32 	%r158, [%rd225];
	add.s32 	%r159, %r155, %r157;
	add.s32 	%r160, %r156, %r158;
	ld.global.s32 	%rd226, [%rd197+16];
	add.s64 	%rd227, %rd226, %rd3;
	shl.b64 	%rd228, %rd227, 2;
	add.s64 	%rd229, %rd2, %rd228;
	ld.global.u32 	%r161, [%rd229];
	add.s64 	%rd230, %rd226, %rd4;
	shl.b64 	%rd231, %rd230, 2;
	add.s64 	%rd232, %rd2, %rd231;
	ld.global.u32 	%r162, [%rd232];
	add.s32 	%r163, %r159, %r161;
	add.s32 	%r164, %r160, %r162;
	ld.global.s32 	%rd233, [%rd197+20];
	add.s64 	%rd234, %rd233, %rd3;
	shl.b64 	%rd235, %rd234, 2;
	add.s64 	%rd236, %rd2, %rd235;
	ld.global.u32 	%r165, [%rd236];
	add.s64 	%rd237, %rd233, %rd4;
	shl.b64 	%rd238, %rd237, 2;
	add.s64 	%rd239, %rd2, %rd238;
	ld.global.u32 	%r166, [%rd239];
	add.s32 	%r167, %r163, %r165;
	add.s32 	%r168, %r164, %r166;
	ld.global.s32 	%rd240, [%rd197+24];
	add.s64 	%rd241, %rd240, %rd3;
	shl.b64 	%rd242, %rd241, 2;
	add.s64 	%rd243, %rd2, %rd242;
	ld.global.u32 	%r169, [%rd243];
	add.s64 	%rd244, %rd240, %rd4;
	shl.b64 	%rd245, %rd244, 2;
	add.s64 	%rd246, %rd2, %rd245;
	ld.global.u32 	%r170, [%rd246];
	add.s32 	%r171, %r167, %r169;
	add.s32 	%r172, %r168, %r170;
	ld.global.s32 	%rd247, [%rd197+28];
	add.s64 	%rd248, %rd247, %rd3;
	shl.b64 	%rd249, %rd248, 2;
	add.s64 	%rd250, %rd2, %rd249;
	ld.global.u32 	%r173, [%rd250];
	add.s64 	%rd251, %rd247, %rd4;
	shl.b64 	%rd252, %rd251, 2;
	add.s64 	%rd253, %rd2, %rd252;
	ld.global.u32 	%r174, [%rd253];
	add.s32 	%r175, %r171, %r173;
	add.s32 	%r176, %r172, %r174;
	sub.s32 	%r246, %r175, %r176;
	add.s64 	%rd343, %rd343, 8;
	setp.ne.s64 	%p33, %rd343, %rd7;
	mov.u64 	%rd345, %rd7;
	@%p33 bra 	$L__BB0_7;
$L__BB0_8:
	setp.eq.s32 	%p34, %r1, 0;
	@%p34 bra 	$L__BB0_16;
	cvt.u64.u32 	%rd254, %r1;
	add.s64 	%rd255, %rd254, -1;
	setp.lt.u64 	%p35, %rd255, 3;
	@%p35 bra 	$L__BB0_11;
	shl.b64 	%rd256, %rd345, 2;
	add.s64 	%rd257, %rd1, %rd256;
	ld.global.s32 	%rd258, [%rd257];
	add.s64 	%rd259, %rd258, %rd3;
	shl.b64 	%rd260, %rd259, 2;
	add.s64 	%rd261, %rd2, %rd260;
	ld.global.u32 	%r178, [%rd261];
	add.s64 	%rd262, %rd258, %rd4;
	shl.b64 	%rd263, %rd262, 2;
	add.s64 	%rd264, %rd2, %rd263;
	ld.global.u32 	%r179, [%rd264];
	add.s32 	%r180, %r178, %r246;
	ld.global.s32 	%rd265, [%rd257+4];
	add.s64 	%rd266, %rd265, %rd3;
	shl.b64 	%rd267, %rd266, 2;
	add.s64 	%rd268, %rd2, %rd267;
	ld.global.u32 	%r181, [%rd268];
	add.s64 	%rd269, %rd265, %rd4;
	shl.b64 	%rd270, %rd269, 2;
	add.s64 	%rd271, %rd2, %rd270;
	ld.global.u32 	%r182, [%rd271];
	add.s32 	%r183, %r180, %r181;
	add.s32 	%r184, %r179, %r182;
	ld.global.s32 	%rd272, [%rd257+8];
	add.s64 	%rd273, %rd272, %rd3;
	shl.b64 	%rd274, %rd273, 2;
	add.s64 	%rd275, %rd2, %rd274;
	ld.global.u32 	%r185, [%rd275];
	add.s64 	%rd276, %rd272, %rd4;
	shl.b64 	%rd277, %rd276, 2;
	add.s64 	%rd278, %rd2, %rd277;
	ld.global.u32 	%r186, [%rd278];
	add.s32 	%r187, %r183, %r185;
	add.s32 	%r188, %r184, %r186;
	ld.global.s32 	%rd279, [%rd257+12];
	add.s64 	%rd280, %rd279, %rd3;
	shl.b64 	%rd281, %rd280, 2;
	add.s64 	%rd282, %rd2, %rd281;
	ld.global.u32 	%r189, [%rd282];
	add.s64 	%rd283, %rd279, %rd4;
	shl.b64 	%rd284, %rd283, 2;
	add.s64 	%rd285, %rd2, %rd284;
	ld.global.u32 	%r190, [%rd285];
	add.s32 	%r191, %r187, %r189;
	add.s32 	%r192, %r188, %r190;
	sub.s32 	%r246, %r191, %r192;
	add.s64 	%rd345, %rd345, 4;
$L__BB0_11:
	cvt.u64.u32 	%rd286, %r1;
	and.b64  	%rd287, %rd286, 3;
	setp.eq.s64 	%p36, %rd287, 0;
	@%p36 bra 	$L__BB0_16;
	setp.eq.s64 	%p37, %rd5, 0;
	@%p37 bra 	$L__BB0_14;
	shl.b64 	%rd288, %rd345, 2;
	add.s64 	%rd289, %rd1, %rd288;
	ld.global.s32 	%rd290, [%rd289];
	add.s64 	%rd291, %rd290, %rd3;
	shl.b64 	%rd292, %rd291, 2;
	add.s64 	%rd293, %rd2, %rd292;
	ld.global.u32 	%r194, [%rd293];
	add.s64 	%rd294, %rd290, %rd4;
	shl.b64 	%rd295, %rd294, 2;
	add.s64 	%rd296, %rd2, %rd295;
	ld.global.u32 	%r195, [%rd296];
	add.s32 	%r196, %r194, %r246;
	ld.global.s32 	%rd297, [%rd289+4];
	add.s64 	%rd298, %rd297, %rd3;
	shl.b64 	%rd299, %rd298, 2;
	add.s64 	%rd300, %rd2, %rd299;
	ld.global.u32 	%r197, [%rd300];
	add.s64 	%rd301, %rd297, %rd4;
	shl.b64 	%rd302, %rd301, 2;
	add.s64 	%rd303, %rd2, %rd302;
	ld.global.u32 	%r198, [%rd303];
	add.s32 	%r199, %r196, %r197;
	add.s32 	%r200, %r195, %r198;
	sub.s32 	%r246, %r199, %r200;
	add.s64 	%rd345, %rd345, 2;
$L__BB0_14:
	setp.eq.s64 	%p38, %rd8, 0;
	@%p38 bra 	$L__BB0_16;
	shl.b64 	%rd304, %rd345, 2;
	add.s64 	%rd305, %rd1, %rd304;
	ld.global.s32 	%rd306, [%rd305];
	add.s64 	%rd307, %rd306, %rd3;
	shl.b64 	%rd308, %rd307, 2;
	add.s64 	%rd309, %rd2, %rd308;
	ld.global.u32 	%r201, [%rd309];
	add.s64 	%rd310, %rd306, %rd4;
	shl.b64 	%rd311, %rd310, 2;
	add.s64 	%rd312, %rd2, %rd311;
	ld.global.u32 	%r202, [%rd312];
	add.s32 	%r203, %r201, %r246;
	sub.s32 	%r246, %r203, %r202;
$L__BB0_16:
	setp.eq.s32 	%p39, %r29, 0;
	setp.eq.s32 	%p40, %r32, 0;
	setp.gt.s32 	%p41, %r246, -1;
	setp.lt.s32 	%p42, %r246, 1;
	selp.u32 	%r204, -1, 0, %p41;
	selp.u32 	%r205, -1, 0, %p42;
	selp.b32 	%r206, %r205, %r204, %p40;
	and.b32  	%r207, %r206, 1;
	setp.eq.b32 	%p43, %r207, 1;
	or.pred  	%p44, %p43, %p39;
	@%p44 bra 	$L__BB0_53;
	setp.lt.u32 	%p45, %r29, 8;
	mov.b64 	%rd355, 0;
	@%p45 bra 	$L__BB0_20;
	mov.b64 	%rd347, 0;
$L__BB0_19:
	.pragma "nounroll";
	add.s64 	%rd315, %rd347, %rd3;
	shl.b64 	%rd316, %rd315, 2;
	add.s64 	%rd317, %rd2, %rd316;
	ld.global.u32 	%r208, [%rd317];
	add.s64 	%rd318, %rd347, %rd4;
	shl.b64 	%rd319, %rd318, 2;
	add.s64 	%rd320, %rd2, %rd319;
	ld.global.u32 	%r209, [%rd320];
	st.global.u32 	[%rd317], %r209;
	st.global.u32 	[%rd320], %r208;
	ld.global.u32 	%r210, [%rd317+4];
	ld.global.u32 	%r211, [%rd320+4];
	st.global.u32 	[%rd317+4], %r211;
	st.global.u32 	[%rd320+4], %r210;
	ld.global.u32 	%r212, [%rd317+8];
	ld.global.u32 	%r213, [%rd320+8];
	st.global.u32 	[%rd317+8], %r213;
	st.global.u32 	[%rd320+8], %r212;
	ld.global.u32 	%r214, [%rd317+12];
	ld.global.u32 	%r215, [%rd320+12];
	st.global.u32 	[%rd317+12], %r215;
	st.global.u32 	[%rd320+12], %r214;
	ld.global.u32 	%r216, [%rd317+16];
	ld.global.u32 	%r217, [%rd320+16];
	st.global.u32 	[%rd317+16], %r217;
	st.global.u32 	[%rd320+16], %r216;
	ld.global.u32 	%r218, [%rd317+20];
	ld.global.u32 	%r219, [%rd320+20];
	st.global.u32 	[%rd317+20], %r219;
	st.global.u32 	[%rd320+20], %r218;
	ld.global.u32 	%r220, [%rd317+24];
	ld.global.u32 	%r221, [%rd320+24];
	st.global.u32 	[%rd317+24], %r221;
	st.global.u32 	[%rd320+24], %r220;
	ld.global.u32 	%r222, [%rd317+28];
	ld.global.u32 	%r223, [%rd320+28];
	st.global.u32 	[%rd317+28], %r223;
	st.global.u32 	[%rd320+28], %r222;
	add.s64 	%rd347, %rd347, 8;
	setp.eq.s64 	%p46, %rd347, %rd9;
	mov.u64 	%rd355, %rd9;
	@%p46 bra 	$L__BB0_20;
	bra.uni 	$L__BB0_19;
$L__BB0_20:
	setp.eq.s32 	%p47, %r2, 0;
	@%p47 bra 	$L__BB0_53;
	cvt.u64.u32 	%rd321, %r2;
	add.s64 	%rd322, %rd321, -1;
	setp.lt.u64 	%p48, %rd322, 3;
	@%p48 bra 	$L__BB0_23;
	add.s64 	%rd323, %rd355, %rd3;
	shl.b64 	%rd324, %rd323, 2;
	add.s64 	%rd325, %rd2, %rd324;
	ld.global.u32 	%r224, [%rd325];
	add.s64 	%rd326, %rd355, %rd4;
	shl.b64 	%rd327, %rd326, 2;
	add.s64 	%rd328, %rd2, %rd327;
	ld.global.u32 	%r225, [%rd328];
	st.global.u32 	[%rd325], %r225;
	st.global.u32 	[%rd328], %r224;
	ld.global.u32 	%r226, [%rd325+4];
	ld.global.u32 	%r227, [%rd328+4];
	st.global.u32 	[%rd325+4], %r227;
	st.global.u32 	[%rd328+4], %r226;
	ld.global.u32 	%r228, [%rd325+8];
	ld.global.u32 	%r229, [%rd328+8];
	st.global.u32 	[%rd325+8], %r229;
	st.global.u32 	[%rd328+8], %r228;
	ld.global.u32 	%r230, [%rd325+12];
	ld.global.u32 	%r231, [%rd328+12];
	st.global.u32 	[%rd325+12], %r231;
	st.global.u32 	[%rd328+12], %r230;
	add.s64 	%rd355, %rd355, 4;
$L__BB0_23:
	cvt.u64.u32 	%rd329, %r2;
	and.b64  	%rd330, %rd329, 3;
	setp.eq.s64 	%p49, %rd330, 0;
	@%p49 bra 	$L__BB0_53;
	setp.eq.s64 	%p50, %rd6, 0;
	@%p50 bra 	$L__BB0_26;
	add.s64 	%rd331, %rd355, %rd3;
	shl.b64 	%rd332, %rd331, 2;
	add.s64 	%rd333, %rd2, %rd332;
	ld.global.u32 	%r232, [%rd333];
	add.s64 	%rd334, %rd355, %rd4;
	shl.b64 	%rd335, %rd334, 2;
	add.s64 	%rd336, %rd2, %rd335;
	ld.global.u32 	%r233, [%rd336];
	st.global.u32 	[%rd333], %r233;
	st.global.u32 	[%rd336], %r232;
	ld.global.u32 	%r234, [%rd333+4];
	ld.global.u32 	%r235, [%rd336+4];
	st.global.u32 	[%rd333+4], %r235;
	st.global.u32 	[%rd336+4], %r234;
	add.s64 	%rd355, %rd355, 2;
$L__BB0_26:
	setp.eq.s64 	%p51, %rd10, 0;
	@%p51 bra 	$L__BB0_53;
	add.s64 	%rd337, %rd355, %rd3;
	shl.b64 	%rd338, %rd337, 2;
	add.s64 	%rd339, %rd2, %rd338;
	ld.global.u32 	%r236, [%rd339];
	add.s64 	%rd340, %rd355, %rd4;
	shl.b64 	%rd341, %rd340, 2;
	add.s64 	%rd342, %rd2, %rd341;
	ld.global.u32 	%r237, [%rd342];
	st.global.u32 	[%rd339], %r237;
	st.global.u32 	[%rd342], %r236;
	bra.uni 	$L__BB0_53;
$L__BB0_28:
	@%p8 bra 	$L__BB0_53;
	setp.eq.s32 	%p9, %r31, 0;
	mov.b32 	%r254, 0;
	@%p9 bra 	$L__BB0_41;
	setp.lt.u32 	%p10, %r31, 8;
	mov.b32 	%r254, 0;
	mov.b64 	%rd351, 0;
	@%p10 bra 	$L__BB0_33;
	add.s64 	%rd348, %rd1, 16;
	mov.b32 	%r254, 0;
	mov.u64 	%rd349, %rd7;
$L__BB0_32:
	.pragma "nounroll";
	ld.global.s32 	%rd49, [%rd348+-16];
	add.s64 	%rd50, %rd49, %rd3;
	shl.b64 	%rd51, %rd50, 2;
	add.s64 	%rd52, %rd2, %rd51;
	ld.global.u32 	%r50, [%rd52];
	add.s64 	%rd53, %rd49, %rd4;
	shl.b64 	%rd54, %rd53, 2;
	add.s64 	%rd55, %rd2, %rd54;
	ld.global.u32 	%r51, [%rd55];
	add.s32 	%r52, %r50, %r254;
	ld.global.s32 	%rd56, [%rd348+-12];
	add.s64 	%rd57, %rd56, %rd3;
	shl.b64 	%rd58, %rd57, 2;
	add.s64 	%rd59, %rd2, %rd58;
	ld.global.u32 	%r53, [%rd59];
	add.s64 	%rd60, %rd56, %rd4;
	shl.b64 	%rd61, %rd60, 2;
	add.s64 	%rd62, %rd2, %rd61;
	ld.global.u32 	%r54, [%rd62];
	add.s32 	%r55, %r52, %r53;
	add.s32 	%r56, %r51, %r54;
	ld.global.s32 	%rd63, [%rd348+-8];
	add.s64 	%rd64, %rd63, %rd3;
	shl.b64 	%rd65, %rd64, 2;
	add.s64 	%rd66, %rd2, %rd65;
	ld.global.u32 	%r57, [%rd66];
	add.s64 	%rd67, %rd63, %rd4;
	shl.b64 	%rd68, %rd67, 2;
	add.s64 	%rd69, %rd2, %rd68;
	ld.global.u32 	%r58, [%rd69];
	add.s32 	%r59, %r55, %r57;
	add.s32 	%r60, %r56, %r58;
	ld.global.s32 	%rd70, [%rd348+-4];
	add.s64 	%rd71, %rd70, %rd3;
	shl.b64 	%rd72, %rd71, 2;
	add.s64 	%rd73, %rd2, %rd72;
	ld.global.u32 	%r61, [%rd73];
	add.s64 	%rd74, %rd70, %rd4;
	shl.b64 	%rd75, %rd74, 2;
	add.s64 	%rd76, %rd2, %rd75;
	ld.global.u32 	%r62, [%rd76];
	add.s32 	%r63, %r59, %r61;
	add.s32 	%r64, %r60, %r62;
	ld.global.s32 	%rd77, [%rd348];
	add.s64 	%rd78, %rd77, %rd3;
	shl.b64 	%rd79, %rd78, 2;
	add.s64 	%rd80, %rd2, %rd79;
	ld.global.u32 	%r65, [%rd80];
	add.s64 	%rd81, %rd77, %rd4;
	shl.b64 	%rd82, %rd81, 2;
	add.s64 	%rd83, %rd2, %rd82;
	ld.global.u32 	%r66, [%rd83];
	add.s32 	%r67, %r63, %r65;
	add.s32 	%r68, %r64, %r66;
	ld.global.s32 	%rd84, [%rd348+4];
	add.s64 	%rd85, %rd84, %rd3;
	shl.b64 	%rd86, %rd85, 2;
	add.s64 	%rd87, %rd2, %rd86;
	ld.global.u32 	%r69, [%rd87];
	add.s64 	%rd88, %rd84, %rd4;
	shl.b64 	%rd89, %rd88, 2;
	add.s64 	%rd90, %rd2, %rd89;
	ld.global.u32 	%r70, [%rd90];
	add.s32 	%r71, %r67, %r69;
	add.s32 	%r72, %r68, %r70;
	ld.global.s32 	%rd91, [%rd348+8];
	add.s64 	%rd92, %rd91, %rd3;
	shl.b64 	%rd93, %rd92, 2;
	add.s64 	%rd94, %rd2, %rd93;
	ld.global.u32 	%r73, [%rd94];
	add.s64 	%rd95, %rd91, %rd4;
	shl.b64 	%rd96, %rd95, 2;
	add.s64 	%rd97, %rd2, %rd96;
	ld.global.u32 	%r74, [%rd97];
	add.s32 	%r75, %r71, %r73;
	add.s32 	%r76, %r72, %r74;
	ld.global.s32 	%rd98, [%rd348+12];
	add.s64 	%rd99, %rd98, %rd3;
	shl.b64 	%rd100, %rd99, 2;
	add.s64 	%rd101, %rd2, %rd100;
	ld.global.u32 	%r77, [%rd101];
	add.s64 	%rd102, %rd98, %rd4;
	shl.b64 	%rd103, %rd102, 2;
	add.s64 	%rd104, %rd2, %rd103;
	ld.global.u32 	%r78, [%rd104];
	add.s32 	%r79, %r75, %r77;
	add.s32 	%r80, %r76, %r78;
	sub.s32 	%r254, %r79, %r80;
	add.s64 	%rd349, %rd349, -8;
	add.s64 	%rd348, %rd348, 32;
	setp.ne.s64 	%p11, %rd349, 0;
	mov.u64 	%rd351, %rd7;
	@%p11 bra 	$L__BB0_32;
$L__BB0_33:
	setp.eq.s32 	%p12, %r1, 0;
	@%p12 bra 	$L__BB0_41;
	cvt.u64.u32 	%rd105, %r1;
	add.s64 	%rd106, %rd105, -1;
	setp.lt.u64 	%p13, %rd106, 3;
	@%p13 bra 	$L__BB0_36;
	shl.b64 	%rd107, %rd351, 2;
	add.s64 	%rd108, %rd1, %rd107;
	ld.global.s32 	%rd109, [%rd108];
	add.s64 	%rd110, %rd109, %rd3;
	shl.b64 	%rd111, %rd110, 2;
	add.s64 	%rd112, %rd2, %rd111;
	ld.global.u32 	%r82, [%rd112];
	add.s64 	%rd113, %rd109, %rd4;
	shl.b64 	%rd114, %rd113, 2;
	add.s64 	%rd115, %rd2, %rd114;
	ld.global.u32 	%r83, [%rd115];
	add.s32 	%r84, %r82, %r254;
	ld.global.s32 	%rd116, [%rd108+4];
	add.s64 	%rd117, %rd116, %rd3;
	shl.b64 	%rd118, %rd117, 2;
	add.s64 	%rd119, %rd2, %rd118;
	ld.global.u32 	%r85, [%rd119];
	add.s64 	%rd120, %rd116, %rd4;
	shl.b64 	%rd121, %rd120, 2;
	add.s64 	%rd122, %rd2, %rd121;
	ld.global.u32 	%r86, [%rd122];
	add.s32 	%r87, %r84, %r85;
	add.s32 	%r88, %r83, %r86;
	ld.global.s32 	%rd123, [%rd108+8];
	add.s64 	%rd124, %rd123, %rd3;
	shl.b64 	%rd125, %rd124, 2;
	add.s64 	%rd126, %rd2, %rd125;
	ld.global.u32 	%r89, [%rd126];
	add.s64 	%rd127, %rd123, %rd4;
	shl.b64 	%rd128, %rd127, 2;
	add.s64 	%rd129, %rd2, %rd128;
	ld.global.u32 	%r90, [%rd129];
	add.s32 	%r91, %r87, %r89;
	add.s32 	%r92, %r88, %r90;
	ld.global.s32 	%rd130, [%rd108+12];
	add.s64 	%rd131, %rd130, %rd3;
	shl.b64 	%rd132, %rd131, 2;
	add.s64 	%rd133, %rd2, %rd132;
	ld.global.u32 	%r93, [%rd133];
	add.s64 	%rd134, %rd130, %rd4;
	shl.b64 	%rd135, %rd134, 2;
	add.s64 	%rd136, %rd2, %rd135;
	ld.global.u32 	%r94, [%rd136];
	add.s32 	%r95, %r91, %r93;
	add.s32 	%r96, %r92, %r94;
	sub.s32 	%r254, %r95, %r96;
	add.s64 	%rd351, %rd351, 4;
$L__BB0_36:
	cvt.u64.u32 	%rd137, %r1;
	and.b64  	%rd138, %rd137, 3;
	setp.eq.s64 	%p14, %rd138, 0;
	@%p14 bra 	$L__BB0_41;
	setp.eq.s64 	%p15, %rd5, 0;
	@%p15 bra 	$L__BB0_39;
	shl.b64 	%rd139, %rd351, 2;
	add.s64 	%rd140, %rd1, %rd139;
	ld.global.s32 	%rd141, [%rd140];
	add.s64 	%rd142, %rd141, %rd3;
	shl.b64 	%rd143, %rd142, 2;
	add.s64 	%rd144, %rd2, %rd143;
	ld.global.u32 	%r98, [%rd144];
	add.s64 	%rd145, %rd141, %rd4;
	shl.b64 	%rd146, %rd145, 2;
	add.s64 	%rd147, %rd2, %rd146;
	ld.global.u32 	%r99, [%rd147];
	add.s32 	%r100, %r98, %r254;
	ld.global.s32 	%rd148, [%rd140+4];
	add.s64 	%rd149, %rd148, %rd3;
	shl.b64 	%rd150, %rd149, 2;
	add.s64 	%rd151, %rd2, %rd150;
	ld.global.u32 	%r101, [%rd151];
	add.s64 	%rd152, %rd148, %rd4;
	shl.b64 	%rd153, %rd152, 2;
	add.s64 	%rd154, %rd2, %rd153;
	ld.global.u32 	%r102, [%rd154];
	add.s32 	%r103, %r100, %r101;
	add.s32 	%r104, %r99, %r102;
	sub.s32 	%r254, %r103, %r104;
	add.s64 	%rd351, %rd351, 2;
$L__BB0_39:
	setp.eq.s64 	%p16, %rd8, 0;
	@%p16 bra 	$L__BB0_41;
	shl.b64 	%rd155, %rd351, 2;
	add.s64 	%rd156, %rd1, %rd155;
	ld.global.s32 	%rd157, [%rd156];
	add.s64 	%rd158, %rd157, %rd3;
	shl.b64 	%rd159, %rd158, 2;
	add.s64 	%rd160, %rd2, %rd159;
	ld.global.u32 	%r105, [%rd160];
	add.s64 	%rd161, %rd157, %rd4;
	shl.b64 	%rd162, %rd161, 2;
	add.s64 	%rd163, %rd2, %rd162;
	ld.global.u32 	%r106, [%rd163];
	add.s32 	%r107, %r105, %r254;
	sub.s32 	%r254, %r107, %r106;
$L__BB0_41:
	setp.eq.s32 	%p17, %r29, 0;
	setp.eq.s32 	%p18, %r32, 0;
	setp.gt.s32 	%p19, %r254, -1;
	setp.lt.s32 	%p20, %r254, 1;
	selp.u32 	%r108, -1, 0, %p19;
	selp.u32 	%r109, -1, 0, %p20;
	selp.b32 	%r110, %r109, %r108, %p18;
	and.b32  	%r111, %r110, 1;
	setp.eq.b32 	%p21, %r111, 1;
	or.pred  	%p22, %p21, %p17;
	@%p22 bra 	$L__BB0_53;
	setp.lt.u32 	%p23, %r29, 8;
	mov.b64 	%rd358, 0;
	@%p23 bra 	$L__BB0_45;
	mov.b64 	%rd353, 0;
$L__BB0_44:
	.pragma "nounroll";
	add.s64 	%rd166, %rd353, %rd3;
	shl.b64 	%rd167, %rd166, 2;
	add.s64 	%rd168, %rd2, %rd167;
	ld.global.u32 	%r112, [%rd168];
	add.s64 	%rd169, %rd353, %rd4;
	shl.b64 	%rd170, %rd169, 2;
	add.s64 	%rd171, %rd2, %rd170;
	ld.global.u32 	%r113, [%rd171];
	st.global.u32 	[%rd168], %r113;
	st.global.u32 	[%rd171], %r112;
	ld.global.u32 	%r114, [%rd168+4];
	ld.global.u32 	%r115, [%rd171+4];
	st.global.u32 	[%rd168+4], %r115;
	st.global.u32 	[%rd171+4], %r114;
	ld.global.u32 	%r116, [%rd168+8];
	ld.global.u32 	%r117, [%rd171+8];
	st.global.u32 	[%rd168+8], %r117;
	st.global.u32 	[%rd171+8], %r116;
	ld.global.u32 	%r118, [%rd168+12];
	ld.global.u32 	%r119, [%rd171+12];
	st.global.u32 	[%rd168+12], %r119;
	st.global.u32 	[%rd171+12], %r118;
	ld.global.u32 	%r120, [%rd168+16];
	ld.global.u32 	%r121, [%rd171+16];
	st.global.u32 	[%rd168+16], %r121;
	st.global.u32 	[%rd171+16], %r120;
	ld.global.u32 	%r122, [%rd168+20];
	ld.global.u32 	%r123, [%rd171+20];
	st.global.u32 	[%rd168+20], %r123;
	st.global.u32 	[%rd171+20], %r122;
	ld.global.u32 	%r124, [%rd168+24];
	ld.global.u32 	%r125, [%rd171+24];
	st.global.u32 	[%rd168+24], %r125;
	st.global.u32 	[%rd171+24], %r124;
	ld.global.u32 	%r126, [%rd168+28];
	ld.global.u32 	%r127, [%rd171+28];
	st.global.u32 	[%rd168+28], %r127;
	st.global.u32 	[%rd171+28], %r126;
	add.s64 	%rd353, %rd353, 8;
	setp.eq.s64 	%p24, %rd353, %rd9;
	mov.u64 	%rd358, %rd9;
	@%p24 bra 	$L__BB0_45;
	bra.uni 	$L__BB0_44;
$L__BB0_45:
	setp.eq.s32 	%p25, %r2, 0;
	@%p25 bra 	$L__BB0_53;
	cvt.u64.u32 	%rd172, %r2;
	add.s64 	%rd173, %rd172, -1;
	setp.lt.u64 	%p26, %rd173, 3;
	@%p26 bra 	$L__BB0_48;
	add.s64 	%rd174, %rd358, %rd3;
	shl.b64 	%rd175, %rd174, 2;
	add.s64 	%rd176, %rd2, %rd175;
	ld.global.u32 	%r128, [%rd176];
	add.s64 	%rd177, %rd358, %rd4;
	shl.b64 	%rd178, %rd177, 2;
	add.s64 	%rd179, %rd2, %rd178;
	ld.global.u32 	%r129, [%rd179];
	st.global.u32 	[%rd176], %r129;
	st.global.u32 	[%rd179], %r128;
	ld.global.u32 	%r130, [%rd176+4];
	ld.global.u32 	%r131, [%rd179+4];
	st.global.u32 	[%rd176+4], %r131;
	st.global.u32 	[%rd179+4], %r130;
	ld.global.u32 	%r132, [%rd176+8];
	ld.global.u32 	%r133, [%rd179+8];
	st.global.u32 	[%rd176+8], %r133;
	st.global.u32 	[%rd179+8], %r132;
	ld.global.u32 	%r134, [%rd176+12];
	ld.global.u32 	%r135, [%rd179+12];
	st.global.u32 	[%rd176+12], %r135;
	st.global.u32 	[%rd179+12], %r134;
	add.s64 	%rd358, %rd358, 4;
$L__BB0_48:
	cvt.u64.u32 	%rd180, %r2;
	and.b64  	%rd181, %rd180, 3;
	setp.eq.s64 	%p27, %rd181, 0;
	@%p27 bra 	$L__BB0_53;
	setp.eq.s64 	%p28, %rd6, 0;
	@%p28 bra 	$L__BB0_51;
	add.s64 	%rd182, %rd358, %rd3;
	shl.b64 	%rd183, %rd182, 2;
	add.s64 	%rd184, %rd2, %rd183;
	ld.global.u32 	%r136, [%rd184];
	add.s64 	%rd185, %rd358, %rd4;
	shl.b64 	%rd186, %rd185, 2;
	add.s64 	%rd187, %rd2, %rd186;
	ld.global.u32 	%r137, [%rd187];
	st.global.u32 	[%rd184], %r137;
	st.global.u32 	[%rd187], %r136;
	ld.global.u32 	%r138, [%rd184+4];
	ld.global.u32 	%r139, [%rd187+4];
	st.global.u32 	[%rd184+4], %r139;
	st.global.u32 	[%rd187+4], %r138;
	add.s64 	%rd358, %rd358, 2;
$L__BB0_51:
	setp.eq.s64 	%p29, %rd10, 0;
	@%p29 bra 	$L__BB0_53;
	add.s64 	%rd188, %rd358, %rd3;
	shl.b64 	%rd189, %rd188, 2;
	add.s64 	%rd190, %rd2, %rd189;
	ld.global.u32 	%r140, [%rd190];
	add.s64 	%rd191, %rd358, %rd4;
	shl.b64 	%rd192, %rd191, 2;
	add.s64 	%rd193, %rd2, %rd192;
	ld.global.u32 	%r141, [%rd193];
	st.global.u32 	[%rd190], %r141;
	st.global.u32 	[%rd193], %r140;
$L__BB0_53:
	bar.sync 	0;
	add.s32 	%r238, %r238, 1;
	setp.ne.s32 	%p52, %r238, %r30;
	@%p52 bra 	$L__BB0_2;
$L__BB0_54:
	ret;

}
	// .globl	_Z13filter_kernelPiiiiiiS_
.visible .entry _Z13filter_kernelPiiiiiiS_(
	.param .u64 .ptr .align 1 _Z13filter_kernelPiiiiiiS__param_0,
	.param .u32 _Z13filter_kernelPiiiiiiS__param_1,
	.param .u32 _Z13filter_kernelPiiiiiiS__param_2,
	.param .u32 _Z13filter_kernelPiiiiiiS__param_3,
	.param .u32 _Z13filter_kernelPiiiiiiS__param_4,
	.param .u32 _Z13filter_kernelPiiiiiiS__param_5,
	.param .u64 .ptr .align 1 _Z13filter_kernelPiiiiiiS__param_6
)
{
	.reg .pred 	%p<8>;
	.reg .b32 	%r<15>;
	.reg .b64 	%rd<13>;

	ld.param.u64 	%rd2, [_Z13filter_kernelPiiiiiiS__param_0];
	ld.param.u32 	%r3, [_Z13filter_kernelPiiiiiiS__param_1];
	ld.param.u32 	%r7, [_Z13filter_kernelPiiiiiiS__param_2];
	ld.param.u32 	%r4, [_Z13filter_kernelPiiiiiiS__param_3];
	ld.param.u32 	%r5, [_Z13filter_kernelPiiiiiiS__param_4];
	ld.param.u32 	%r6, [_Z13filter_kernelPiiiiiiS__param_5];
	ld.param.u64 	%rd3, [_Z13filter_kernelPiiiiiiS__param_6];
	cvta.to.global.u64 	%rd1, %rd3;
	mov.u32 	%r8, %ctaid.x;
	mov.u32 	%r9, %ntid.x;
	mov.u32 	%r10, %tid.x;
	mad.lo.s32 	%r1, %r8, %r9, %r10;
	setp.ge.s32 	%p1, %r1, %r7;
	@%p1 bra 	$L__BB1_7;
	cvta.to.global.u64 	%rd4, %rd2;
	mad.lo.s32 	%r11, %r3, %r1, %r4;
	mul.wide.s32 	%rd5, %r11, 4;
	add.s64 	%rd6, %rd4, %rd5;
	ld.global.u32 	%r2, [%rd6];
	setp.eq.s32 	%p2, %r5, 2;
	@%p2 bra 	$L__BB1_6;
	setp.eq.s32 	%p3, %r5, 1;
	@%p3 bra 	$L__BB1_5;
	setp.ne.s32 	%p4, %r5, 0;
	@%p4 bra 	$L__BB1_7;
	setp.eq.s32 	%p7, %r2, %r6;
	selp.u32 	%r14, 1, 0, %p7;
	mul.wide.s32 	%rd11, %r1, 4;
	add.s64 	%rd12, %rd1, %rd11;
	st.global.u32 	[%rd12], %r14;
	bra.uni 	$L__BB1_7;
$L__BB1_5:
	setp.gt.s32 	%p6, %r2, %r6;
	selp.u32 	%r13, 1, 0, %p6;
	mul.wide.s32 	%rd9, %r1, 4;
	add.s64 	%rd10, %rd1, %rd9;
	st.global.u32 	[%rd10], %r13;
	bra.uni 	$L__BB1_7;
$L__BB1_6:
	setp.lt.s32 	%p5, %r2, %r6;
	selp.u32 	%r12, 1, 0, %p5;
	mul.wide.s32 	%rd7, %r1, 4;
	add.s64 	%rd8, %rd1, %rd7;
	st.global.u32 	[%rd8], %r12;
$L__BB1_7:
	ret;

}
	// .globl	_Z12group_kernelPiiiiiiS_S_
.visible .entry _Z12group_kernelPiiiiiiS_S_(
	.param .u64 .ptr .align 1 _Z12group_kernelPiiiiiiS_S__param_0,
	.param .u32 _Z12group_kernelPiiiiiiS_S__param_1,
	.param .u32 _Z12group_kernelPiiiiiiS_S__param_2,
	.param .u32 _Z12group_kernelPiiiiiiS_S__param_3,
	.param .u32 _Z12group_kernelPiiiiiiS_S__param_4,
	.param .u32 _Z12group_kernelPiiiiiiS_S__param_5,
	.param .u64 .ptr .align 1 _Z12group_kernelPiiiiiiS_S__param_6,
	.param .u64 .ptr .align 1 _Z12group_kernelPiiiiiiS_S__param_7
)
{
	.reg .pred 	%p<52>;
	.reg .b32 	%r<132>;
	.reg .b64 	%rd<213>;

	ld.param.u64 	%rd77, [_Z12group_kernelPiiiiiiS_S__param_0];
	ld.param.u32 	%r13, [_Z12group_kernelPiiiiiiS_S__param_1];
	ld.param.u32 	%r14, [_Z12group_kernelPiiiiiiS_S__param_2];
	ld.param.u32 	%r15, [_Z12group_kernelPiiiiiiS_S__param_3];
	ld.param.u32 	%r16, [_Z12group_kernelPiiiiiiS_S__param_4];
	ld.param.u32 	%r18, [_Z12group_kernelPiiiiiiS_S__param_5];
	ld.param.u64 	%rd78, [_Z12group_kernelPiiiiiiS_S__param_7];
	cvta.to.global.u64 	%rd1, %rd77;
	cvta.to.global.u64 	%rd2, %rd78;
	mov.u32 	%r1, %ctaid.x;
	mov.u32 	%r19, %ntid.x;
	mul.lo.s32 	%r2, %r1, %r19;
	add.s32 	%r3, %r18, %r2;
	cvt.s64.s32 	%rd3, %r15;
	mov.b32 	%r127, 0;
	min.u32 	%r20, %r3, %r15;
	setp.le.u32 	%p1, %r20, %r2;
	@%p1 bra 	$L__BB2_80;
	cvt.s64.s32 	%rd190, %r2;
	cvt.s64.s32 	%rd5, %r13;
	cvt.s64.s32 	%rd6, %r16;
	cvt.s64.s32 	%rd7, %r14;
	cvt.s64.s32 	%rd8, %r20;
	setp.ne.s32 	%p2, %r13, 0;
	@%p2 bra 	$L__BB2_20;
	max.u64 	%rd166, %rd3, 1;
	and.b64  	%rd9, %rd166, 3;
	and.b64  	%rd10, %rd166, -4;
	shl.b64 	%rd167, %rd6, 2;
	add.s64 	%rd11, %rd1, %rd167;
	shl.b64 	%rd12, %rd7, 2;
	add.s64 	%rd13, %rd2, 4;
	mov.b32 	%r127, 0;
$L__BB2_3:
	shl.b64 	%rd168, %rd190, 2;
	add.s64 	%rd169, %rd2, %rd168;
	ld.global.u32 	%r114, [%rd169];
	setp.ne.s32 	%p40, %r114, 0;
	@%p40 bra 	$L__BB2_7;
	add.s64 	%rd195, %rd190, 1;
	setp.lt.u64 	%p41, %rd195, %rd8;
	@%p41 bra 	$L__BB2_15;
$L__BB2_5:
	cvt.s64.s32 	%rd173, %r127;
	setp.eq.s64 	%p45, %rd190, %rd173;
	@%p45 bra 	$L__BB2_6;
	bra.uni 	$L__BB2_8;
$L__BB2_6:
	add.s32 	%r127, %r127, 1;
$L__BB2_7:
	add.s64 	%rd190, %rd190, 1;
	setp.lt.u64 	%p51, %rd190, %rd8;
	@%p51 bra 	$L__BB2_3;
	bra.uni 	$L__BB2_80;
$L__BB2_8:
	setp.lt.u32 	%p46, %r15, 4;
	mul.lo.s64 	%rd19, %rd190, %rd7;
	mul.lo.s32 	%r119, %r127, %r14;
	cvt.s64.s32 	%rd20, %r119;
	mov.b64 	%rd192, 0;
	@%p46 bra 	$L__BB2_11;
	mov.b64 	%rd191, 0;
$L__BB2_10:
	add.s64 	%rd176, %rd191, %rd19;
	shl.b64 	%rd177, %rd176, 2;
	add.s64 	%rd178, %rd1, %rd177;
	ld.global.u32 	%r120, [%rd178];
	add.s64 	%rd179, %rd191, %rd20;
	shl.b64 	%rd180, %rd179, 2;
	add.s64 	%rd181, %rd1, %rd180;
	st.global.u32 	[%rd181], %r120;
	ld.global.u32 	%r121, [%rd178+4];
	st.global.u32 	[%rd181+4], %r121;
	ld.global.u32 	%r122, [%rd178+8];
	st.global.u32 	[%rd181+8], %r122;
	ld.global.u32 	%r123, [%rd178+12];
	st.global.u32 	[%rd181+12], %r123;
	add.s64 	%rd191, %rd191, 4;
	setp.eq.s64 	%p47, %rd191, %rd10;
	mov.u64 	%rd192, %rd10;
	@%p47 bra 	$L__BB2_11;
	bra.uni 	$L__BB2_10;
$L__BB2_11:
	setp.eq.s64 	%p48, %rd9, 0;
	@%p48 bra 	$L__BB2_6;
	setp.eq.s64 	%p49, %rd9, 1;
	add.s64 	%rd182, %rd192, %rd19;
	shl.b64 	%rd183, %rd182, 2;
	add.s64 	%rd22, %rd1, %rd183;
	ld.global.u32 	%r124, [%rd22];
	add.s64 	%rd184, %rd192, %rd20;
	shl.b64 	%rd185, %rd184, 2;
	add.s64 	%rd23, %rd1, %rd185;
	st.global.u32 	[%rd23], %r124;
	@%p49 bra 	$L__BB2_6;
	setp.eq.s64 	%p50, %rd9, 2;
	ld.global.u32 	%r125, [%rd22+4];
	st.global.u32 	[%rd23+4], %r125;
	@%p50 bra 	$L__BB2_6;
	ld.global.u32 	%r126, [%rd22+8];
	st.global.u32 	[%rd23+8], %r126;
	bra.uni 	$L__BB2_6;
$L__BB2_15:
	mad.lo.s64 	%rd170, %rd190, %rd7, %rd6;
	shl.b64 	%rd171, %rd170, 2;
	add.s64 	%rd24, %rd1, %rd171;
	mad.lo.s64 	%rd194, %rd12, %rd195, %rd11;
	add.s64 	%rd193, %rd13, %rd168;
$L__BB2_16:
	ld.global.u32 	%r115, [%rd193];
	setp.ne.s32 	%p42, %r115, 0;
	@%p42 bra 	$L__BB2_19;
	ld.global.u32 	%r116, [%rd24];
	ld.global.u32 	%r117, [%rd194];
	setp.ne.s32 	%p43, %r116, %r117;
	@%p43 bra 	$L__BB2_19;
	mov.b32 	%r118, 1;
	st.global.u32 	[%rd193], %r118;
$L__BB2_19:
	add.s64 	%rd195, %rd195, 1;
	add.s64 	%rd194, %rd194, %rd12;
	add.s64 	%rd193, %rd193, 4;
	setp.lt.u64 	%p44, %rd195, %rd8;
	@%p44 bra 	$L__BB2_16;
	bra.uni 	$L__BB2_5;
$L__BB2_20:
	max.u64 	%rd79, %rd3, 1;
	and.b32  	%r8, %r13, 3;
	and.b64  	%rd33, %rd79, 3;
	and.b64  	%rd34, %rd79, -4;
	mov.b32 	%r127, 0;
$L__BB2_21:
	shl.b64 	%rd80, %rd190, 2;
	add.s64 	%rd81, %rd2, %rd80;
	ld.global.u32 	%r22, [%rd81];
	setp.ne.s32 	%p3, %r22, 0;
	@%p3 bra 	$L__BB2_79;
	and.b64  	%rd209, %rd5, -4;
	setp.lt.u32 	%p4, %r13, 4;
	mul.lo.s64 	%rd37, %rd190, %rd7;
	add.s64 	%rd38, %rd37, %rd5;
	mov.b64 	%rd199, 0;
	@%p4 bra 	$L__BB2_33;
	mov.b64 	%rd201, 0;
$L__BB2_24:
	.pragma "nounroll";
	setp.eq.s64 	%p5, %rd201, %rd6;
	add.s64 	%rd84, %rd201, %rd37;
	shl.b64 	%rd85, %rd84, 2;
	add.s64 	%rd48, %rd1, %rd85;
	@%p5 bra 	$L__BB2_26;
	ld.global.u32 	%r23, [%rd48];
	shl.b64 	%rd86, %rd5, 2;
	add.s64 	%rd87, %rd48, %rd86;
	st.global.u32 	[%rd87], %r23;
	mov.b32 	%r24, 1;
	st.global.u32 	[%rd87+4], %r24;
	ld.global.u32 	%r25, [%rd48];
	st.global.u32 	[%rd87+8], %r25;
	st.global.u32 	[%rd87+12], %r25;
	mov.b32 	%r26, 0;
	st.global.u32 	[%rd87+16], %r26;
$L__BB2_26:
	add.s64 	%rd88, %rd201, 1;
	setp.eq.s64 	%p6, %rd88, %rd6;
	@%p6 bra 	$L__BB2_28;
	ld.global.u32 	%r27, [%rd48+4];
	shl.b64 	%rd89, %rd5, 2;
	add.s64 	%rd90, %rd48, %rd89;
	st.global.u32 	[%rd90+4], %r27;
	mov.b32 	%r28, 1;
	st.global.u32 	[%rd90+8], %r28;
	ld.global.u32 	%r29, [%rd48+4];
	st.global.u32 	[%rd90+12], %r29;
	st.global.u32 	[%rd90+16], %r29;
	mov.b32 	%r30, 0;
	st.global.u32 	[%rd90+20], %r30;
$L__BB2_28:
	add.s64 	%rd91, %rd201, 2;
	setp.eq.s64 	%p7, %rd91, %rd6;
	@%p7 bra 	$L__BB2_30;
	ld.global.u32 	%r31, [%rd48+8];
	shl.b64 	%rd92, %rd5, 2;
	add.s64 	%rd93, %rd48, %rd92;
	st.global.u32 	[%rd93+8], %r31;
	mov.b32 	%r32, 1;
	st.global.u32 	[%rd93+12], %r32;
	ld.global.u32 	%r33, [%rd48+8];
	st.global.u32 	[%rd93+16], %r33;
	st.global.u32 	[%rd93+20], %r33;
	mov.b32 	%r34, 0;
	st.global.u32 	[%rd93+24], %r34;
$L__BB2_30:
	add.s64 	%rd94, %rd201, 3;
	setp.eq.s64 	%p8, %rd94, %rd6;
	@%p8 bra 	$L__BB2_32;
	ld.global.u32 	%r35, [%rd48+12];
	shl.b64 	%rd95, %rd5, 2;
	add.s64 	%rd96, %rd48, %rd95;
	st.global.u32 	[%rd96+12], %r35;
	mov.b32 	%r36, 1;
	st.global.u32 	[%rd96+16], %r36;
	ld.global.u32 	%r37, [%rd48+12];
	st.global.u32 	[%rd96+20], %r37;
	st.global.u32 	[%rd96+24], %r37;
	mov.b32 	%r38, 0;
	st.global.u32 	[%rd96+28], %r38;
$L__BB2_32:
	add.s64 	%rd201, %rd201, 4;
	setp.eq.s64 	%p9, %rd201, %rd209;
	mov.u64 	%rd199, %rd209;
	@%p9 bra 	$L__BB2_33;
	bra.uni 	$L__BB2_24;
$L__BB2_33:
	setp.eq.s32 	%p10, %r8, 0;
	@%p10 bra 	$L__BB2_44;
	setp.eq.s32 	%p11, %r8, 1;
	@%p11 bra 	$L__BB2_40;
	setp.eq.s64 	%p12, %rd199, %rd6;
	add.s64 	%rd98, %rd199, %rd37;
	shl.b64 	%rd99, %rd98, 2;
	add.s64 	%rd40, %rd1, %rd99;
	@%p12 bra 	$L__BB2_37;
	ld.global.u32 	%r39, [%rd40];
	shl.b64 	%rd100, %rd5, 2;
	add.s64 	%rd101, %rd40, %rd100;
	st.global.u32 	[%rd101], %r39;
	mov.b32 	%r40, 1;
	st.global.u32 	[%rd101+4], %r40;
	ld.global.u32 	%r41, [%rd40];
	st.global.u32 	[%rd101+8], %r41;
	st.global.u32 	[%rd101+12], %r41;
	mov.b32 	%r42, 0;
	st.global.u32 	[%rd101+16], %r42;
$L__BB2_37:
	add.s64 	%rd102, %rd199, 1;
	setp.eq.s64 	%p13, %rd102, %rd6;
	@%p13 bra 	$L__BB2_39;
	ld.global.u32 	%r43, [%rd40+4];
	shl.b64 	%rd103, %rd5, 2;
	add.s64 	%rd104, %rd40, %rd103;
	st.global.u32 	[%rd104+4], %r43;
	mov.b32 	%r44, 1;
	st.global.u32 	[%rd104+8], %r44;
	ld.global.u32 	%r45, [%rd40+4];
	st.global.u32 	[%rd104+12], %r45;
	st.global.u32 	[%rd104+16], %r45;
	mov.b32 	%r46, 0;
	st.global.u32 	[%rd104+20], %r46;
$L__BB2_39:
	add.s64 	%rd209, %rd199, 2;
	mov.u64 	%rd199, %rd209;
$L__BB2_40:
	and.b32  	%r47, %r13, 1;
	setp.eq.b32 	%p14, %r47, 1;
	not.pred 	%p15, %p14;
	@%p15 bra 	$L__BB2_44;
	setp.eq.s64 	%p16, %rd199, %rd6;
	@%p16 bra 	$L__BB2_43;
	add.s64 	%rd105, %rd199, %rd37;
	shl.b64 	%rd106, %rd105, 2;
	add.s64 	%rd107, %rd1, %rd106;
	ld.global.u32 	%r48, [%rd107];
	shl.b64 	%rd108, %rd5, 2;
	add.s64 	%rd109, %rd107, %rd108;
	st.global.u32 	[%rd109], %r48;
	mov.b32 	%r49, 1;
	st.global.u32 	[%rd109+4], %r49;
	ld.global.u32 	%r50, [%rd107];
	st.global.u32 	[%rd109+8], %r50;
	st.global.u32 	[%rd109+12], %r50;
	mov.b32 	%r51, 0;
	st.global.u32 	[%rd109+16], %r51;
$L__BB2_43:
	add.s64 	%rd209, %rd199, 1;
$L__BB2_44:
	add.s64 	%rd202, %rd190, 1;
	cvt.s64.s32 	%rd110, %r20;
	setp.ge.u64 	%p17, %rd202, %rd110;
	@%p17 bra 	$L__BB2_70;
$L__BB2_45:
	shl.b64 	%rd111, %rd202, 2;
	add.s64 	%rd52, %rd2, %rd111;
	ld.global.u32 	%r52, [%rd52];
	setp.ne.s32 	%p18, %r52, 0;
	@%p18 bra 	$L__BB2_69;
	add.s64 	%rd112, %rd37, %rd6;
	shl.b64 	%rd113, %rd112, 2;
	add.s64 	%rd114, %rd1, %rd113;
	ld.global.u32 	%r53, [%rd114];
	mad.lo.s64 	%rd115, %rd202, %rd7, %rd6;
	shl.b64 	%rd116, %rd115, 2;
	add.s64 	%rd117, %rd1, %rd116;
	ld.global.u32 	%r54, [%rd117];
	setp.ne.s32 	%p19, %r53, %r54;
	@%p19 bra 	$L__BB2_69;
	setp.lt.u32 	%p20, %r13, 4;
	mov.b64 	%rd207, 0;
	mov.u64 	%rd206, %rd209;
	@%p20 bra 	$L__BB2_58;
	mov.b64 	%rd204, 0;
	mov.u64 	%rd206, %rd209;
$L__BB2_49:
	setp.eq.s64 	%p21, %rd204, %rd6;
	add.s64 	%rd121, %rd204, %rd37;
	shl.b64 	%rd122, %rd121, 2;
	add.s64 	%rd55, %rd1, %rd122;
	@%p21 bra 	$L__BB2_51;
	ld.global.u32 	%r55, [%rd55];
	add.s64 	%rd123, %rd38, %rd206;
	shl.b64 	%rd124, %rd123, 2;
	add.s64 	%rd125, %rd1, %rd124;
	st.global.u32 	[%rd125], %r55;
	st.global.u32 	[%rd125+4], %r55;
	ld.global.u32 	%r56, [%rd125+8];
	ld.global.u32 	%r57, [%rd55];
	max.s32 	%r58, %r56, %r57;
	st.global.u32 	[%rd125+8], %r58;
	ld.global.u32 	%r59, [%rd55];
	min.s32 	%r60, %r58, %r59;
	st.global.u32 	[%rd125+12], %r60;
	mov.b32 	%r61, 0;
	st.global.u32 	[%rd125+16], %r61;
$L__BB2_51:
	add.s64 	%rd126, %rd204, 1;
	setp.eq.s64 	%p22, %rd126, %rd6;
	@%p22 bra 	$L__BB2_53;
	ld.global.u32 	%r62, [%rd55+4];
	add.s64 	%rd127, %rd206, %rd38;
	shl.b64 	%rd128, %rd127, 2;
	add.s64 	%rd129, %rd1, %rd128;
	st.global.u32 	[%rd129+4], %r62;
	st.global.u32 	[%rd129+8], %r62;
	ld.global.u32 	%r63, [%rd129+12];
	ld.global.u32 	%r64, [%rd55+4];
	max.s32 	%r65, %r63, %r64;
	st.global.u32 	[%rd129+12], %r65;
	ld.global.u32 	%r66, [%rd55+4];
	min.s32 	%r67, %r65, %r66;
	st.global.u32 	[%rd129+16], %r67;
	mov.b32 	%r68, 0;
	st.global.u32 	[%rd129+20], %r68;
$L__BB2_53:
	add.s64 	%rd130, %rd204, 2;
	setp.eq.s64 	%p23, %rd130, %rd6;
	@%p23 bra 	$L__BB2_55;
	ld.global.u32 	%r69, [%rd55+8];
	add.s64 	%rd131, %rd206, %rd38;
	shl.b64 	%rd132, %rd131, 2;
	add.s64 	%rd133, %rd1, %rd132;
	st.global.u32 	[%rd133+8], %r69;
	st.global.u32 	[%rd133+12], %r69;
	ld.global.u32 	%r70, [%rd133+16];
	ld.global.u32 	%r71, [%rd55+8];
	max.s32 	%r72, %r70, %r71;
	st.global.u32 	[%rd133+16], %r72;
	ld.global.u32 	%r73, [%rd55+8];
	min.s32 	%r74, %r72, %r73;
	st.global.u32 	[%rd133+20], %r74;
	mov.b32 	%r75, 0;
	st.global.u32 	[%rd133+24], %r75;
$L__BB2_55:
	add.s64 	%rd134, %rd204, 3;
	setp.eq.s64 	%p24, %rd134, %rd6;
	@%p24 bra 	$L__BB2_57;
	ld.global.u32 	%r76, [%rd55+12];
	add.s64 	%rd135, %rd206, %rd38;
	shl.b64 	%rd136, %rd135, 2;
	add.s64 	%rd137, %rd1, %rd136;
	st.global.u32 	[%rd137+12], %r76;
	st.global.u32 	[%rd137+16], %r76;
	ld.global.u32 	%r77, [%rd137+20];
	ld.global.u32 	%r78, [%rd55+12];
	max.s32 	%r79, %r77, %r78;
	st.global.u32 	[%rd137+20], %r79;
	ld.global.u32 	%r80, [%rd55+12];
	min.s32 	%r81, %r79, %r80;
	st.global.u32 	[%rd137+24], %r81;
	mov.b32 	%r82, 0;
	st.global.u32 	[%rd137+28], %r82;
$L__BB2_57:
	add.s64 	%rd204, %rd204, 4;
	add.s64 	%rd206, %rd204, %rd209;
	and.b64  	%rd207, %rd5, -4;
	setp.ne.s64 	%p25, %rd204, %rd207;
	@%p25 bra 	$L__BB2_49;
$L__BB2_58:
	setp.eq.s32 	%p26, %r8, 0;
	mov.u64 	%rd209, %rd206;
	@%p26 bra 	$L__BB2_68;
	setp.eq.s64 	%p27, %rd207, %rd6;
	add.s64 	%rd138, %rd207, %rd37;
	shl.b64 	%rd139, %rd138, 2;
	add.s64 	%rd62, %rd1, %rd139;
	@%p27 bra 	$L__BB2_61;
	ld.global.u32 	%r83, [%rd62];
	add.s64 	%rd140, %rd38, %rd206;
	shl.b64 	%rd141, %rd140, 2;
	add.s64 	%rd142, %rd1, %rd141;
	st.global.u32 	[%rd142], %r83;
	st.global.u32 	[%rd142+4], %r83;
	ld.global.u32 	%r84, [%rd142+8];
	ld.global.u32 	%r85, [%rd62];
	max.s32 	%r86, %r84, %r85;
	st.global.u32 	[%rd142+8], %r86;
	ld.global.u32 	%r87, [%rd62];
	min.s32 	%r88, %r86, %r87;
	st.global.u32 	[%rd142+12], %r88;
	mov.b32 	%r89, 0;
	st.global.u32 	[%rd142+16], %r89;
$L__BB2_61:
	setp.eq.s32 	%p28, %r8, 1;
	add.s64 	%rd209, %rd206, 1;
	@%p28 bra 	$L__BB2_68;
	add.s64 	%rd143, %rd207, 1;
	setp.eq.s64 	%p29, %rd143, %rd6;
	@%p29 bra 	$L__BB2_64;
	ld.global.u32 	%r90, [%rd62+4];
	add.s64 	%rd144, %rd38, %rd206;
	shl.b64 	%rd145, %rd144, 2;
	add.s64 	%rd146, %rd1, %rd145;
	st.global.u32 	[%rd146+4], %r90;
	st.global.u32 	[%rd146+8], %r90;
	ld.global.u32 	%r91, [%rd146+12];
	ld.global.u32 	%r92, [%rd62+4];
	max.s32 	%r93, %r91, %r92;
	st.global.u32 	[%rd146+12], %r93;
	ld.global.u32 	%r94, [%rd62+4];
	min.s32 	%r95, %r93, %r94;
	st.global.u32 	[%rd146+16], %r95;
	mov.b32 	%r96, 0;
	st.global.u32 	[%rd146+20], %r96;
$L__BB2_64:
	setp.eq.s32 	%p30, %r8, 2;
	add.s64 	%rd209, %rd206, 2;
	@%p30 bra 	$L__BB2_68;
	add.s64 	%rd147, %rd207, 2;
	setp.eq.s64 	%p31, %rd147, %rd6;
	@%p31 bra 	$L__BB2_67;
	ld.global.u32 	%r97, [%rd62+8];
	add.s64 	%rd148, %rd38, %rd206;
	shl.b64 	%rd149, %rd148, 2;
	add.s64 	%rd150, %rd1, %rd149;
	st.global.u32 	[%rd150+8], %r97;
	st.global.u32 	[%rd150+12], %r97;
	ld.global.u32 	%r98, [%rd150+16];
	ld.global.u32 	%r99, [%rd62+8];
	max.s32 	%r100, %r98, %r99;
	st.global.u32 	[%rd150+16], %r100;
	ld.global.u32 	%r101, [%rd62+8];
	min.s32 	%r102, %r100, %r101;
	st.global.u32 	[%rd150+20], %r102;
	mov.b32 	%r103, 0;
	st.global.u32 	[%rd150+24], %r103;
$L__BB2_67:
	add.s64 	%rd209, %rd206, 3;
$L__BB2_68:
	mov.b32 	%r104, 1;
	st.global.u32 	[%rd52], %r104;
$L__BB2_69:
	add.s64 	%rd202, %rd202, 1;
	cvt.s64.s32 	%rd151, %r20;
	setp.lt.u64 	%p32, %rd202, %rd151;
	@%p32 bra 	$L__BB2_45;
$L__BB2_70:
	cvt.s64.s32 	%rd152, %r127;
	setp.eq.s64 	%p33, %rd190, %rd152;
	@%p33 bra 	$L__BB2_78;
	setp.lt.u32 	%p34, %r15, 4;
	mul.lo.s32 	%r105, %r127, %r14;
	cvt.s64.s32 	%rd69, %r105;
	mov.b64 	%rd212, 0;
	@%p34 bra 	$L__BB2_74;
	mov.b64 	%rd211, 0;
$L__BB2_73:
	add.s64 	%rd155, %rd211, %rd37;
	shl.b64 	%rd156, %rd155, 2;
	add.s64 	%rd157, %rd1, %rd156;
	ld.global.u32 	%r106, [%rd157];
	add.s64 	%rd158, %rd211, %rd69;
	shl.b64 	%rd159, %rd158, 2;
	add.s64 	%rd160, %rd1, %rd159;
	st.global.u32 	[%rd160], %r106;
	ld.global.u32 	%r107, [%rd157+4];
	st.global.u32 	[%rd160+4], %r107;
	ld.global.u32 	%r108, [%rd157+8];
	st.global.u32 	[%rd160+8], %r108;
	ld.global.u32 	%r109, [%rd157+12];
	st.global.u32 	[%rd160+12], %r109;
	add.s64 	%rd211, %rd211, 4;
	setp.ne.s64 	%p35, %rd211, %rd34;
	mov.u64 	%rd212, %rd34;
	@%p35 bra 	$L__BB2_73;
$L__BB2_74:
	setp.eq.s64 	%p36, %rd33, 0;
	@%p36 bra 	$L__BB2_78;
	setp.eq.s64 	%p37, %rd33, 1;
	add.s64 	%rd161, %rd212, %rd37;
	shl.b64 	%rd162, %rd161, 2;
	add.s64 	%rd73, %rd1, %rd162;
	ld.global.u32 	%r110, [%rd73];
	add.s64 	%rd163, %rd212, %rd69;
	shl.b64 	%rd164, %rd163, 2;
	add.s64 	%rd74, %rd1, %rd164;
	st.global.u32 	[%rd74], %r110;
	@%p37 bra 	$L__BB2_78;
	setp.eq.s64 	%p38, %rd33, 2;
	ld.global.u32 	%r111, [%rd73+4];
	st.global.u32 	[%rd74+4], %r111;
	@%p38 bra 	$L__BB2_78;
	ld.global.u32 	%r112, [%rd73+8];
	st.global.u32 	[%rd74+8], %r112;
$L__BB2_78:
	add.s32 	%r127, %r127, 1;
$L__BB2_79:
	add.s64 	%rd190, %rd190, 1;
	cvt.s64.s32 	%rd165, %r20;
	setp.lt.u64 	%p39, %rd190, %rd165;
	@%p39 bra 	$L__BB2_21;
$L__BB2_80:
	ld.param.u64 	%rd189, [_Z12group_kernelPiiiiiiS_S__param_6];
	cvta.to.global.u64 	%rd186, %rd189;
	mul.wide.u32 	%rd187, %r1, 4;
	add.s64 	%rd188, %rd186, %rd187;
	st.global.u32 	[%rd188], %r127;
	ret;

}


// ===== COMPILED SASS (sm_100) =====

	.target	sm_100

	.elftype	@"ET_EXEC"


//--------------------- .note.nv.tkinfo           --------------------------
	.section	.note.nv.tkinfo,"",@"SHT_NOTE"
	.sectionflags	@"SHF_NOTE_NV_TKINFO"
	.tkinfo
        /*0018*/ 	.word	0x00000002
        /*0030*/ 	.string	""
        /*0030*/ 	.string	"ptxas"
        /*0030*/ 	.string	"Cuda compilation tools, release 13.0, V13.0.88"
        /*0030*/ 	.string	"Build cuda_13.0.r13.0/compiler.36424714_0"
        /*0030*/ 	.string	"-arch sm_100 -m 64 "



//--------------------- .note.nv.cuinfo           --------------------------
	.section	.note.nv.cuinfo,"",@"SHT_NOTE"
	.sectionflags	@"SHF_NOTE_NV_CUINFO"
        /*0018*/ 	.short	0x0002
        /*001a*/ 	.short	0x0064
        /*001c*/ 	.short	0x0082
	.zero		2


//--------------------- .nv.info                  --------------------------
	.section	.nv.info,"",@"SHT_CUDA_INFO"
	.align	4


	//----- nvinfo : EIATTR_REGCOUNT
	.align		4
        /*0000*/ 	.byte	0x04, 0x2f
        /*0002*/ 	.short	(.L_1 - .L_0)
	.align		4
.L_0:
        /*0004*/ 	.word	index@(_Z11sort_kernelPiiiS_ii)
        /*0008*/ 	.word	0x00000020


	//----- nvinfo : EIATTR_FRAME_SIZE
	.align		4
.L_1:
        /*000c*/ 	.byte	0x04, 0x11
        /*000e*/ 	.short	(.L_3 - .L_2)
	.align		4
.L_2:
        /*0010*/ 	.word	index@(_Z11sort_kernelPiiiS_ii)
        /*0014*/ 	.word	0x00000000


	//----- nvinfo : EIATTR_REGCOUNT
	.align		4
.L_3:
        /*0018*/ 	.byte	0x04, 0x2f
        /*001a*/ 	.short	(.L_5 - .L_4)
	.align		4
.L_4:
        /*001c*/ 	.word	index@(_Z13filter_kernelPiiiiiiS_)
        /*0020*/ 	.word	0x0000000c


	//----- nvinfo : EIATTR_FRAME_SIZE
	.align		4
.L_5:
        /*0024*/ 	.byte	0x04, 0x11
        /*0026*/ 	.short	(.L_7 - .L_6)
	.align		4
.L_6:
        /*0028*/ 	.word	index@(_Z13filter_kernelPiiiiiiS_)
        /*002c*/ 	.word	0x00000000


	//----- nvinfo : EIATTR_REGCOUNT
	.align		4
.L_7:
        /*0030*/ 	.byte	0x04, 0x2f
        /*0032*/ 	.short	(.L_9 - .L_8)
	.align		4
.L_8:
        /*0034*/ 	.word	index@(_Z12group_kernelPiiiiiiS_S_)
        /*0038*/ 	.word	0x00000020


	//----- nvinfo : EIATTR_FRAME_SIZE
	.align		4
.L_9:
        /*003c*/ 	.byte	0x04, 0x11
        /*003e*/ 	.short	(.L_11 - .L_10)
	.align		4
.L_10:
        /*0040*/ 	.word	index@(_Z12group_kernelPiiiiiiS_S_)
        /*0044*/ 	.word	0x00000000


	//----- nvinfo : EIATTR_MIN_STACK_SIZE
	.align		4
.L_11:
        /*0048*/ 	.byte	0x04, 0x12
        /*004a*/ 	.short	(.L_13 - .L_12)
	.align		4
.L_12:
        /*004c*/ 	.word	index@(_Z12group_kernelPiiiiiiS_S_)
        /*0050*/ 	.word	0x00000000


	//----- nvinfo : EIATTR_MIN_STACK_SIZE
	.align		4
.L_13:
        /*0054*/ 	.byte	0x04, 0x12
        /*0056*/ 	.short	(.L_15 - .L_14)
	.align		4
.L_14:
        /*0058*/ 	.word	index@(_Z13filter_kernelPiiiiiiS_)
        /*005c*/ 	.word	0x00000000


	//----- nvinfo : EIATTR_MIN_STACK_SIZE
	.align		4
.L_15:
        /*0060*/ 	.byte	0x04, 0x12
        /*0062*/ 	.short	(.L_17 - .L_16)
	.align		4
.L_16:
        /*0064*/ 	.word	index@(_Z11sort_kernelPiiiS_ii)
        /*0068*/ 	.word	0x00000000
.L_17:


//--------------------- .nv.compat                --------------------------
	.section	.nv.compat,"",@"SHT_CUDA_COMPAT_INFO"
	.align	4
        /*0000*/ 	.byte	0x02, 0x09, 0x00, 0x00, 0x02, 0x02, 0x01, 0x00, 0x02, 0x05, 0x05, 0x00, 0x03, 0x07, 0x01, 0x01
        /*0010*/ 	.byte	0x02, 0x03, 0x00, 0x00, 0x02, 0x06, 0x01, 0x00, 0x04, 0x0b, 0x08, 0x00, 0x09, 0x00, 0x00, 0x00
        /*0020*/ 	.byte	0x00, 0x00, 0x00, 0x00


//--------------------- .nv.info._Z12group_kernelPiiiiiiS_S_ --------------------------
	.section	.nv.info._Z12group_kernelPiiiiiiS_S_,"",@"SHT_CUDA_INFO"
	.sectionflags	@""
	.align	4


	//----- nvinfo : EIATTR_CUDA_API_VERSION
	.align		4
        /*0000*/ 	.byte	0x04, 0x37
        /*0002*/ 	.short	(.L_19 - .L_18)
.L_18:
        /*0004*/ 	.word	0x00000082


	//----- nvinfo : EIATTR_KPARAM_INFO
	.align		4
.L_19:
        /*0008*/ 	.byte	0x04, 0x17
        /*000a*/ 	.short	(.L_21 - .L_20)
.L_20:
        /*000c*/ 	.word	0x00000000
        /*0010*/ 	.short	0x0007
        /*0012*/ 	.short	0x0028
        /*0014*/ 	.byte	0x00, 0xf5, 0x21, 0x00


	//----- nvinfo : EIATTR_KPARAM_INFO
	.align		4
.L_21:
        /*0018*/ 	.byte	0x04, 0x17
        /*001a*/ 	.short	(.L_23 - .L_22)
.L_22:
        /*001c*/ 	.word	0x00000000
        /*0020*/ 	.short	0x0006
        /*0022*/ 	.short	0x0020
        /*0024*/ 	.byte	0x00, 0xf5, 0x21, 0x00


	//----- nvinfo : EIATTR_KPARAM_INFO
	.align		4
.L_23:
        /*0028*/ 	.byte	0x04, 0x17
        /*002a*/ 	.short	(.L_25 - .L_24)
.L_24:
        /*002c*/ 	.word	0x00000000
        /*0030*/ 	.short	0x0005
        /*0032*/ 	.short	0x0018
        /*0034*/ 	.byte	0x00, 0xf0, 0x11, 0x00


	//----- nvinfo : EIATTR_KPARAM_INFO
	.align		4
.L_25:
        /*0038*/ 	.byte	0x04, 0x17
        /*003a*/ 	.short	(.L_27 - .L_26)
.L_26:
        /*003c*/ 	.word	0x00000000
        /*0040*/ 	.short	0x0004
        /*0042*/ 	.short	0x0014
        /*0044*/ 	.byte	0x00, 0xf0, 0x11, 0x00


	//----- nvinfo : EIATTR_KPARAM_INFO
	.align		4
.L_27:
        /*0048*/ 	.byte	0x04, 0x17
        /*004a*/ 	.short	(.L_29 - .L_28)
.L_28:
        /*004c*/ 	.word	0x00000000
        /*0050*/ 	.short	0x0003
        /*0052*/ 	.short	0x0010
        /*0054*/ 	.byte	0x00, 0xf0, 0x11, 0x00


	//----- nvinfo : EIATTR_KPARAM_INFO
	.align		4
.L_29:
        /*0058*/ 	.byte	0x04, 0x17
        /*005a*/ 	.short	(.L_31 - .L_30)
.L_30:
        /*005c*/ 	.word	0x00000000
        /*0060*/ 	.short	0x0002
        /*0062*/ 	.short	0x000c
        /*0064*/ 	.byte	0x00, 0xf0, 0x11, 0x00


	//----- nvinfo : EIATTR_KPARAM_INFO
	.align		4
.L_31:
        /*0068*/ 	.byte	0x04, 0x17
        /*006a*/ 	.short	(.L_33 - .L_32)
.L_32:
        /*006c*/ 	.word	0x00000000
        /*0070*/ 	.short	0x0001
        /*0072*/ 	.short	0x0008
        /*0074*/ 	.byte	0x00, 0xf0, 0x11, 0x00


	//----- nvinfo : EIATTR_KPARAM_INFO
	.align		4
.L_33:
        /*0078*/ 	.byte	0x04, 0x17
        /*007a*/ 	.short	(.L_35 - .L_34)
.L_34:
        /*007c*/ 	.word	0x00000000
        /*0080*/ 	.short	0x0000
        /*0082*/ 	.short	0x0000
        /*0084*/ 	.byte	0x00, 0xf5, 0x21, 0x00


	//----- nvinfo : EIATTR_SPARSE_MMA_MASK
	.align		4
.L_35:
        /*0088*/ 	.byte	0x03, 0x50
        /*008a*/ 	.short	0x0000


	//----- nvinfo : EIATTR_MAXREG_COUNT
	.align		4
        /*008c*/ 	.byte	0x03, 0x1b
        /*008e*/ 	.short	0x00ff


	//----- nvinfo : EIATTR_MERCURY_ISA_VERSION
	.align		4
        /*0090*/ 	.byte	0x03, 0x5f
        /*0092*/ 	.short	0x0101


	//----- nvinfo : EIATTR_VRC_CTA_INIT_COUNT
	.align		4
        /*0094*/ 	.byte	0x02, 0x4a
	.zero		1
	.zero		1


	//----- nvinfo : EIATTR_EXIT_INSTR_OFFSETS
	.align		4
        /*0098*/ 	.byte	0x04, 0x1c
        /*009a*/ 	.short	(.L_37 - .L_36)


	//   ....[0]....
.L_36:
        /*009c*/ 	.word	0x000034b0


	//----- nvinfo : EIATTR_CBANK_PARAM_SIZE
	.align		4
.L_37:
        /*00a0*/ 	.byte	0x03, 0x19
        /*00a2*/ 	.short	0x0030


	//----- nvinfo : EIATTR_PARAM_CBANK
	.align		4
        /*00a4*/ 	.byte	0x04, 0x0a
        /*00a6*/ 	.short	(.L_39 - .L_38)
	.align		4
.L_38:
        /*00a8*/ 	.word	index@(.nv.constant0._Z12group_kernelPiiiiiiS_S_)
        /*00ac*/ 	.short	0x0380
        /*00ae*/ 	.short	0x0030


	//----- nvinfo : EIATTR_SW_WAR
	.align		4
.L_39:
        /*00b0*/ 	.byte	0x04, 0x36
        /*00b2*/ 	.short	(.L_41 - .L_40)
.L_40:
        /*00b4*/ 	.word	0x00000008
.L_41:


//--------------------- .nv.info._Z13filter_kernelPiiiiiiS_ --------------------------
	.section	.nv.info._Z13filter_kernelPiiiiiiS_,"",@"SHT_CUDA_INFO"
	.sectionflags	@""
	.align	4


	//----- nvinfo : EIATTR_CUDA_API_VERSION
	.align		4
        /*0000*/ 	.byte	0x04, 0x37
        /*0002*/ 	.short	(.L_43 - .L_42)
.L_42:
        /*0004*/ 	.word	0x00000082


	//----- nvinfo : EIATTR_KPARAM_INFO
	.align		4
.L_43:
        /*0008*/ 	.byte	0x04, 0x17
        /*000a*/ 	.short	(.L_45 - .L_44)
.L_44:
        /*000c*/ 	.word	0x00000000
        /*0010*/ 	.short	0x0006
        /*0012*/ 	.short	0x0020
        /*0014*/ 	.byte	0x00, 0xf5, 0x21, 0x00


	//----- nvinfo : EIATTR_KPARAM_INFO
	.align		4
.L_45:
        /*0018*/ 	.byte	0x04, 0x17
        /*001a*/ 	.short	(.L_47 - .L_46)
.L_46:
        /*001c*/ 	.word	0x00000000
        /*0020*/ 	.short	0x0005
        /*0022*/ 	.short	0x0018
        /*0024*/ 	.byte	0x00, 0xf0, 0x11, 0x00


	//----- nvinfo : EIATTR_KPARAM_INFO
	.align		4
.L_47:
        /*0028*/ 	.byte	0x04, 0x17
        /*002a*/ 	.short	(.L_49 - .L_48)
.L_48:
        /*002c*/ 	.word	0x00000000
        /*0030*/ 	.short	0x0004
        /*0032*/ 	.short	0x0014
        /*0034*/ 	.byte	0x00, 0xf0, 0x11, 0x00


	//----- nvinfo : EIATTR_KPARAM_INFO
	.align		4
.L_49:
        /*0038*/ 	.byte	0x04, 0x17
        /*003a*/ 	.short	(.L_51 - .L_50)
.L_50:
        /*003c*/ 	.word	0x00000000
        /*0040*/ 	.short	0x0003
        /*0042*/ 	.short	0x0010
        /*0044*/ 	.byte	0x00, 0xf0, 0x11, 0x00


	//----- nvinfo : EIATTR_KPARAM_INFO
	.align		4
.L_51:
        /*0048*/ 	.byte	0x04, 0x17
        /*004a*/ 	.short	(.L_53 - .L_52)
.L_52:
        /*004c*/ 	.word	0x00000000
        /*0050*/ 	.short	0x0002
        /*0052*/ 	.short	0x000c
        /*0054*/ 	.byte	0x00, 0xf0, 0x11, 0x00


	//----- nvinfo : EIATTR_KPARAM_INFO
	.align		4
.L_53:
        /*0058*/ 	.byte	0x04, 0x17
        /*005a*/ 	.short	(.L_55 - .L_54)
.L_54:
        /*005c*/ 	.word	0x00000000
        /*0060*/ 	.short	0x0001
        /*0062*/ 	.short	0x0008
        /*0064*/ 	.byte	0x00, 0xf0, 0x11, 0x00


	//----- nvinfo : EIATTR_KPARAM_INFO
	.align		4
.L_55:
        /*0068*/ 	.byte	0x04, 0x17
        /*006a*/ 	.short	(.L_57 - .L_56)
.L_56:
        /*006c*/ 	.word	0x00000000
        /*0070*/ 	.short	0x0000
        /*0072*/ 	.short	0x0000
        /*0074*/ 	.byte	0x00, 0xf5, 0x21, 0x00


	//----- nvinfo : EIATTR_SPARSE_MMA_MASK
	.align		4
.L_57:
        /*0078*/ 	.byte	0x03, 0x50
        /*007a*/ 	.short	0x0000


	//----- nvinfo : EIATTR_MAXREG_COUNT
	.align		4
        /*007c*/ 	.byte	0x03, 0x1b
        /*007e*/ 	.short	0x00ff


	//----- nvinfo : EIATTR_MERCURY_ISA_VERSION
	.align		4
        /*0080*/ 	.byte	0x03, 0x5f
        /*0082*/ 	.short	0x0101


	//----- nvinfo : EIATTR_VRC_CTA_INIT_COUNT
	.align		4
        /*0084*/ 	.byte	0x02, 0x4a
	.zero		1
	.zero		1


	//----- nvinfo : EIATTR_EXIT_INSTR_OFFSETS
	.align		4
        /*0088*/ 	.byte	0x04, 0x1c
        /*008a*/ 	.short	(.L_59 - .L_58)


	//   ....[0]....
.L_58:
        /*008c*/ 	.word	0x00000070


	//   ....[1]....
        /*0090*/ 	.word	0x00000140


	//   ....[2]....
        /*0094*/ 	.word	0x000001b0


	//   ....[3]....
        /*0098*/ 	.word	0x00000220


	//   ....[4]....
        /*009c*/ 	.word	0x00000290


	//----- nvinfo : EIATTR_CBANK_PARAM_SIZE
	.align		4
.L_59:
        /*00a0*/ 	.byte	0x03, 0x19
        /*00a2*/ 	.short	0x0028


	//----- nvinfo : EIATTR_PARAM_CBANK
	.align		4
        /*00a4*/ 	.byte	0x04, 0x0a
        /*00a6*/ 	.short	(.L_61 - .L_60)
	.align		4
.L_60:
        /*00a8*/ 	.word	index@(.nv.constant0._Z13filter_kernelPiiiiiiS_)
        /*00ac*/ 	.short	0x0380
        /*00ae*/ 	.short	0x0028


	//----- nvinfo : EIATTR_SW_WAR
	.align		4
.L_61:
        /*00b0*/ 	.byte	0x04, 0x36
        /*00b2*/ 	.short	(.L_63 - .L_62)
.L_62:
        /*00b4*/ 	.word	0x00000008
.L_63:


//--------------------- .nv.info._Z11sort_kernelPiiiS_ii --------------------------
	.section	.nv.info._Z11sort_kernelPiiiS_ii,"",@"SHT_CUDA_INFO"
	.sectionflags	@""
	.align	4


	//----- nvinfo : EIATTR_CUDA_API_VERSION
	.align		4
        /*0000*/ 	.byte	0x04, 0x37
        /*0002*/ 	.short	(.L_65 - .L_64)
.L_64:
        /*0004*/ 	.word	0x00000082


	//----- nvinfo : EIATTR_KPARAM_INFO
	.align		4
.L_65:
        /*0008*/ 	.byte	0x04, 0x17
        /*000a*/ 	.short	(.L_67 - .L_66)
.L_66:
        /*000c*/ 	.word	0x00000000
        /*0010*/ 	.short	0x0005
        /*0012*/ 	.short	0x001c
        /*0014*/ 	.byte	0x00, 0xf0, 0x11, 0x00


	//----- nvinfo : EIATTR_KPARAM_INFO
	.align		4
.L_67:
        /*0018*/ 	.byte	0x04, 0x17
        /*001a*/ 	.short	(.L_69 - .L_68)
.L_68:
        /*001c*/ 	.word	0x00000000
        /*0020*/ 	.short	0x0004
        /*0022*/ 	.short	0x0018
        /*0024*/ 	.byte	0x00, 0xf0, 0x11, 0x00


	//----- nvinfo : EIATTR_KPARAM_INFO
	.align		4
.L_69:
        /*0028*/ 	.byte	0x04, 0x17
        /*002a*/ 	.short	(.L_71 - .L_70)
.L_70:
        /*002c*/ 	.word	0x00000000
        /*0030*/ 	.short	0x0003
        /*0032*/ 	.short	0x0010
        /*0034*/ 	.byte	0x00, 0xf5, 0x21, 0x00


	//----- nvinfo : EIATTR_KPARAM_INFO
	.align		4
.L_71:
        /*0038*/ 	.byte	0x04, 0x17
        /*003a*/ 	.short	(.L_73 - .L_72)
.L_72:
        /*003c*/ 	.word	0x00000000
        /*0040*/ 	.short	0x0002
        /*0042*/ 	.short	0x000c
        /*0044*/ 	.byte	0x00, 0xf0, 0x11, 0x00


	//----- nvinfo : EIATTR_KPARAM_INFO
	.align		4
.L_73:
        /*0048*/ 	.byte	0x04, 0x17
        /*004a*/ 	.short	(.L_75 - .L_74)
.L_74:
        /*004c*/ 	.word	0x00000000
        /*0050*/ 	.short	0x0001
        /*0052*/ 	.short	0x0008
        /*0054*/ 	.byte	0x00, 0xf0, 0x11, 0x00


	//----- nvinfo : EIATTR_KPARAM_INFO
	.align		4
.L_75:
        /*0058*/ 	.byte	0x04, 0x17
        /*005a*/ 	.short	(.L_77 - .L_76)
.L_76:
        /*005c*/ 	.word	0x00000000
        /*0060*/ 	.short	0x0000
        /*0062*/ 	.short	0x0000
        /*0064*/ 	.byte	0x00, 0xf5, 0x21, 0x00


	//----- nvinfo : EIATTR_SPARSE_MMA_MASK
	.align		4
.L_77:
        /*0068*/ 	.byte	0x03, 0x50
        /*006a*/ 	.short	0x0000


	//----- nvinfo : EIATTR_MAXREG_COUNT
	.align		4
        /*006c*/ 	.byte	0x03, 0x1b
        /*006e*/ 	.short	0x00ff


	//----- nvinfo : EIATTR_NUM_BARRIERS
	.align		4
        /*0070*/ 	.byte	0x02, 0x4c
        /*0072*/ 	.byte	0x01
	.zero		1


	//----- nvinfo : EIATTR_MERCURY_ISA_VERSION
	.align		4
        /*0074*/ 	.byte	0x03, 0x5f
        /*0076*/ 	.short	0x0101


	//----- nvinfo : EIATTR_VRC_CTA_INIT_COUNT
	.align		4
        /*0078*/ 	.byte	0x02, 0x4a
	.zero		1
	.zero		1


	//----- nvinfo : EIATTR_EXIT_INSTR_OFFSETS
	.align		4
        /*007c*/ 	.byte	0x04, 0x1c
        /*007e*/ 	.short	(.L_79 - .L_78)


	//   ....[0]....
.L_78:
        /*0080*/ 	.word	0x00000030


	//   ....[1]....
        /*0084*/ 	.word	0x000035c0


	//----- nvinfo : EIATTR_CRS_STACK_SIZE
	.align		4
.L_79:
        /*0088*/ 	.byte	0x04, 0x1e
        /*008a*/ 	.short	(.L_81 - .L_80)
.L_80:
        /*008c*/ 	.word	0x00000000


	//----- nvinfo : EIATTR_CBANK_PARAM_SIZE
	.align		4
.L_81:
        /*0090*/ 	.byte	0x03, 0x19
        /*0092*/ 	.short	0x0020


	//----- nvinfo : EIATTR_PARAM_CBANK
	.align		4
        /*0094*/ 	.byte	0x04, 0x0a
        /*0096*/ 	.short	(.L_83 - .L_82)
	.align		4
.L_82:
        /*0098*/ 	.word	index@(.nv.constant0._Z11sort_kernelPiiiS_ii)
        /*009c*/ 	.short	0x0380
        /*009e*/ 	.short	0x0020


	//----- nvinfo : EIATTR_SW_WAR
	.align		4
.L_83:
        /*00a0*/ 	.byte	0x04, 0x36
        /*00a2*/ 	.short	(.L_85 - .L_84)
.L_84:
        /*00a4*/ 	.word	0x00000008
.L_85:


//--------------------- .nv.callgraph             --------------------------
	.section	.nv.callgraph,"",@"SHT_CUDA_CALLGRAPH"
	.align	4
	.sectionentsize	8
	.align		4
        /*0000*/ 	.word	0x00000000
	.align		4
        /*0004*/ 	.word	0xffffffff
	.align		4
        /*0008*/ 	.word	0x00000000
	.align		4
        /*000c*/ 	.word	0xfffffffe
	.align		4
        /*0010*/ 	.word	0x00000000
	.align		4
        /*0014*/ 	.word	0xfffffffd
	.align		4
        /*0018*/ 	.word	0x00000000
	.align		4
        /*001c*/ 	.word	0xfffffffc


//--------------------- .text._Z12group_kernelPiiiiiiS_S_ --------------------------
	.section	.text._Z12group_kernelPiiiiiiS_S_,"ax",@progbits
	.align	128
        .global         _Z12group_kernelPiiiiiiS_S_
        .type           _Z12group_kernelPiiiiiiS_S_,@function
        .size           _Z12group_kernelPiiiiiiS_S_,(.L_x_63 - _Z12group_kernelPiiiiiiS_S_)
        .other          _Z12group_kernelPiiiiiiS_S_,@"STO_CUDA_ENTRY STV_DEFAULT"
_Z12group_kernelPiiiiiiS_S_:
.text._Z12group_kernelPiiiiiiS_S_:
[----:B------:R-:W-:Y:S08]  /*0000*/  LDC R1, c[0x0][0x37c] ;  /* 0x0000df00ff017b82 */ /* 0x000ff00000000800 */
[----:B------:R-:W0:Y:S01]  /*0010*/  S2UR UR9, SR_CTAID.X ;  /* 0x00000000000979c3 */ /* 0x000e220000002500 */
[----:B------:R-:W0:Y:S01]  /*0020*/  LDCU UR10, c[0x0][0x360] ;  /* 0x00006c00ff0a77ac */ /* 0x000e220008000800 */
[----:B------:R-:W1:Y:S06]  /*0030*/  LDCU UR4, c[0x0][0x398] ;  /* 0x00007300ff0477ac */ /* 0x000e6c0008000800 */
[----:B------:R-:W2:Y:S01]  /*0040*/  LDC R13, c[0x0][0x390] ;  /* 0x0000e400ff0d7b82 */ /* 0x000ea20000000800 */
[----:B------:R-:W3:Y:S01]  /*0050*/  LDCU.64 UR14, c[0x0][0x358] ;  /* 0x00006b00ff0e77ac */ /* 0x000ee20008000a00 */
[----:B-1----:R-:W-:Y:S01]  /*0060*/  IMAD.U32 R0, RZ, RZ, UR4 ;  /* 0x00000004ff007e24 */ /* 0x002fe2000f8e00ff */
[----:B0-----:R-:W-:Y:S01]  /*0070*/  UIMAD UR10, UR9, UR10, URZ ;  /* 0x0000000a090a72a4 */ /* 0x001fe2000f8e02ff */
[----:B------:R-:W-:-:S05]  /*0080*/  UMOV UR4, URZ ;  /* 0x000000ff00047c82 */ /* 0x000fca0008000000 */
[----:B--2---:R-:W-:-:S04]  /*0090*/  VIADDMNMX.U32 R0, R0, UR10, R13, PT ;  /* 0x0000000a00007c46 */ /* 0x004fc8000b80000d */
[----:B------:R-:W-:-:S13]  /*00a0*/  R2UR UR20, R0 ;  /* 0x00000000001472ca */ /* 0x000fda00000e0000 */
[----:B------:R-:W-:-:S09]  /*00b0*/  UISETP.GT.U32.AND UP0, UPT, UR20, UR10, UPT ;  /* 0x0000000a1400728c */ /* 0x000fd2000bf04070 */
[----:B---3--:R-:W-:Y:S05]  /*00c0*/  BRA.U !UP0, `(.L_x_0) ;  /* 0x0000003108e07547 */ /* 0x008fea000b800000 */
[----:B------:R-:W0:Y:S01]  /*00d0*/  LDC.64 R10, c[0x0][0x388] ;  /* 0x0000e200ff0a7b82 */ /* 0x000e220000000a00 */
[----:B------:R-:W1:Y:S01]  /*00e0*/  LDCU UR7, c[0x0][0x394] ;  /* 0x00007280ff0777ac */ /* 0x000e620008000800 */
[----:B------:R-:W-:Y:S01]  /*00f0*/  SHF.R.S32.HI R12, RZ, 0x1f, R13 ;  /* 0x0000001fff0c7819 */ /* 0x000fe2000001140d */
[----:B------:R-:W-:Y:S02]  /*0100*/  USHF.R.S32.HI UR21, URZ, 0x1f, UR10 ;  /* 0x0000001fff157899 */ /* 0x000fe4000801140a */
[----:B-1----:R-:W-:Y:S01]  /*0110*/  USHF.R.S32.HI UR22, URZ, 0x1f, UR7 ;  /* 0x0000001fff167899 */ /* 0x002fe20008011407 */
[----:B0-----:R-:W-:Y:S02]  /*0120*/  ISETP.NE.AND P0, PT, R10, RZ, PT ;  /* 0x000000ff0a00720c */ /* 0x001fe40003f05270 */
[----:B------:R-:W-:-:S11]  /*0130*/  SHF.R.S32.HI R0, RZ, 0x1f, R11 ;  /* 0x0000001fff007819 */ /* 0x000fd6000001140b */
[----:B------:R-:W-:Y:S05]  /*0140*/  @P0 BRA `(.L_x_1) ;  /* 0x0000000c00c00947 */ /* 0x000fea0003800000 */
[----:B------:R-:W0:Y:S01]  /*0150*/  LDCU.64 UR4, c[0x0][0x380] ;  /* 0x00007000ff0477ac */ /* 0x000e220008000a00 */
[----:B------:R-:W-:Y:S02]  /*0160*/  ISETP.GT.U32.AND P0, PT, R13, 0x1, PT ;  /* 0x000000010d00780c */ /* 0x000fe40003f04070 */
[C---:B------:R-:W-:Y:S01]  /*0170*/  SHF.L.U64.HI R10, R11.reuse, 0x2, R0 ;  /* 0x000000020b0a7819 */ /* 0x040fe20000010200 */
[----:B------:R-:W-:Y:S01]  /*0180*/  IMAD.SHL.U32 R11, R11, 0x4, RZ ;  /* 0x000000040b0b7824 */ /* 0x000fe200078e00ff */
[----:B------:R-:W-:Y:S01]  /*0190*/  ISETP.GT.U32.AND.EX P0, PT, R12, RZ, PT, P0 ;  /* 0x000000ff0c00720c */ /* 0x000fe20003f04100 */
[----:B------:R-:W-:-:S03]  /*01a0*/  USHF.R.S32.HI UR16, URZ, 0x1f, UR20 ;  /* 0x0000001fff107899 */ /* 0x000fc60008011414 */
[----:B------:R-:W-:Y:S02]  /*01b0*/  SEL R13, R13, 0x1, P0 ;  /* 0x000000010d0d7807 */ /* 0x000fe40000000000 */
[----:B------:R-:W-:Y:S02]  /*01c0*/  SEL R12, R12, RZ, P0 ;  /* 0x000000ff0c0c7207 */ /* 0x000fe40000000000 */
[C---:B------:R-:W-:Y:S02]  /*01d0*/  LOP3.LUT R18, R13.reuse, 0x3, RZ, 0xc0, !PT ;  /* 0x000000030d127812 */ /* 0x040fe400078ec0ff */
[----:B------:R-:W-:Y:S01]  /*01e0*/  LOP3.LUT R13, R13, 0xfffffffc, RZ, 0xc0, !PT ;  /* 0xfffffffc0d0d7812 */ /* 0x000fe200078ec0ff */
[----:B0-----:R-:W-:-:S03]  /*01f0*/  ULEA UR11, UP0, UR7, UR4, 0x2 ;  /* 0x00000004070b7291 */ /* 0x001fc6000f8010ff */
[----:B------:R-:W-:Y:S01]  /*0200*/  UMOV UR4, URZ ;  /* 0x000000ff00047c82 */ /* 0x000fe20008000000 */
[----:B------:R-:W-:-:S12]  /*0210*/  ULEA.HI.X UR7, UR7, UR5, UR22, 0x2, UP0 ;  /* 0x0000000507077291 */ /* 0x000fd800080f1416 */
.L_x_12:
[----:B0-----:R-:W0:Y:S01]  /*0220*/  LDCU.64 UR12, c[0x0][0x3a8] ;  /* 0x00007500ff0c77ac */ /* 0x001e220008000a00 */
[----:B------:R-:W-:Y:S02]  /*0230*/  USHF.L.U32 UR5, UR10, 0x2, URZ ;  /* 0x000000020a057899 */ /* 0x000fe400080006ff */
[----:B------:R-:W-:Y:S02]  /*0240*/  USHF.L.U64.HI UR8, UR10, 0x2, UR21 ;  /* 0x000000020a087899 */ /* 0x000fe40008010215 */
[----:B0-----:R-:W-:-:S04]  /*0250*/  UIADD3 UR6, UP0, UPT, UR5, UR12, URZ ;  /* 0x0000000c05067290 */ /* 0x001fc8000ff1e0ff */
[----:B------:R-:W-:Y:S02]  /*0260*/  UIADD3.X UR17, UPT, UPT, UR8, UR13, URZ, UP0, !UPT ;  /* 0x0000000d08117290 */ /* 0x000fe400087fe4ff */
[----:B------:R-:W-:-:S04]  /*0270*/  IMAD.U32 R2, RZ, RZ, UR6 ;  /* 0x00000006ff027e24 */ /* 0x000fc8000f8e00ff */
[----:B---3--:R-:W-:-:S05]  /*0280*/  IMAD.U32 R3, RZ, RZ, UR17 ;  /* 0x00000011ff037e24 */ /* 0x008fca000f8e00ff */
[----:B--2---:R-:W2:Y:S02]  /*0290*/  LDG.E R2, desc[UR14][R2.64] ;  /* 0x0000000e02027981 */ /* 0x004ea4000c1e1900 */
[----:B--2---:R-:W-:-:S13]  /*02a0*/  ISETP.NE.AND P0, PT, R2, RZ, PT ;  /* 0x000000ff0200720c */ /* 0x004fda0003f05270 */
[----:B-1--4-:R-:W-:Y:S05]  /*02b0*/  @P0 BRA `(.L_x_2) ;  /* 0x0000000c004c0947 */ /* 0x012fea0003800000 */
[----:B------:R-:W-:-:S04]  /*02c0*/  UIADD3 UR6, UP0, UPT, UR10, 0x1, URZ ;  /* 0x000000010a067890 */ /* 0x000fc8000ff1e0ff */
[----:B------:R-:W-:Y:S02]  /*02d0*/  UIADD3.X UR17, UPT, UPT, URZ, UR21, URZ, UP0, !UPT ;  /* 0x00000015ff117290 */ /* 0x000fe400087fe4ff */
[----:B------:R-:W-:-:S04]  /*02e0*/  UISETP.GE.U32.AND UP0, UPT, UR6, UR20, UPT ;  /* 0x000000140600728c */ /* 0x000fc8000bf06070 */
[----:B------:R-:W-:-:S09]  /*02f0*/  UISETP.GE.U32.AND.EX UP0, UPT, UR17, UR16, UPT, UP0 ;  /* 0x000000101100728c */ /* 0x000fd2000bf06100 */
[----:B------:R-:W-:Y:S05]  /*0300*/  BRA.U UP0, `(.L_x_3) ;  /* 0x0000000100a47547 */ /* 0x000fea000b800000 */
[----:B------:R-:W0:Y:S01]  /*0310*/  LDC R4, c[0x0][0x394] ;  /* 0x0000e500ff047b82 */ /* 0x000e220000000800 */
[----:B------:R-:W-:Y:S01]  /*0320*/  IMAD.U32 R5, RZ, RZ, UR22 ;  /* 0x00000016ff057e24 */ /* 0x000fe2000f8e00ff */
[----:B------:R-:W-:Y:S01]  /*0330*/  UIADD3 UR5, UP0, UP1, UR5, 0x4, UR12 ;  /* 0x0000000405057890 */ /* 0x000fe2000f91e00c */
[----:B------:R-:W-:Y:S01]  /*0340*/  IMAD.U32 R8, RZ, RZ, UR6 ;  /* 0x00000006ff087e24 */ /* 0x000fe2000f8e00ff */
[----:B------:R-:W-:Y:S01]  /*0350*/  UMOV UR6, UR11 ;  /* 0x0000000b00067c82 */ /* 0x000fe20008000000 */
[----:B------:R-:W-:Y:S01]  /*0360*/  IMAD.U32 R14, RZ, RZ, UR17 ;  /* 0x00000011ff0e7e24 */ /* 0x000fe2000f8e00ff */
[----:B------:R-:W-:Y:S01]  /*0370*/  UIADD3.X UR8, UPT, UPT, UR8, UR13, URZ, UP0, UP1 ;  /* 0x0000000d08087290 */ /* 0x000fe200087e24ff */
[----:B------:R-:W-:Y:S01]  /*0380*/  IMAD R15, R10, R8, RZ ;  /* 0x000000080a0f7224 */ /* 0x000fe200078e02ff */
[----:B------:R-:W0:Y:S03]  /*0390*/  LDC R7, c[0x0][0x38c] ;  /* 0x0000e300ff077b82 */ /* 0x000e260000000800 */
[----:B------:R-:W-:-:S05]  /*03a0*/  IMAD R15, R14, R11, R15 ;  /* 0x0000000b0e0f7224 */ /* 0x000fca00078e020f */
[----:B------:R-:W1:Y:S01]  /*03b0*/  LDC.64 R2, c[0x0][0x380] ;  /* 0x0000e000ff027b82 */ /* 0x000e620000000a00 */
[----:B0-----:R-:W-:-:S04]  /*03c0*/  IMAD.WIDE.U32 R4, R7, UR10, R4 ;  /* 0x0000000a07047c25 */ /* 0x001fc8000f8e0004 */
[----:B------:R-:W-:-:S04]  /*03d0*/  IMAD R7, R7, UR21, RZ ;  /* 0x0000001507077c24 */ /* 0x000fc8000f8e02ff */
[----:B------:R-:W-:Y:S01]  /*03e0*/  IMAD R9, R0, UR10, R7 ;  /* 0x0000000a00097c24 */ /* 0x000fe2000f8e0207 */
[----:B-1----:R-:W-:Y:S01]  /*03f0*/  LEA R2, P0, R4, R2, 0x2 ;  /* 0x0000000204027211 */ /* 0x002fe200078010ff */
[----:B------:R-:W-:-:S04]  /*0400*/  IMAD.WIDE.U32 R6, R8, R11, UR6 ;  /* 0x0000000608067e25 */ /* 0x000fc8000f8e000b */
[----:B------:R-:W-:Y:S02]  /*0410*/  IMAD.IADD R5, R5, 0x1, R9 ;  /* 0x0000000105057824 */ /* 0x000fe400078e0209 */
[----:B------:R-:W-:Y:S02]  /*0420*/  IMAD.IADD R7, R7, 0x1, R15 ;  /* 0x0000000107077824 */ /* 0x000fe400078e020f */
[----:B------:R-:W-:Y:S01]  /*0430*/  IMAD.MOV.U32 R16, RZ, RZ, R6 ;  /* 0x000000ffff107224 */ /* 0x000fe200078e0006 */
[----:B------:R-:W-:Y:S01]  /*0440*/  LEA.HI.X R3, R4, R3, R5, 0x2, P0 ;  /* 0x0000000304037211 */ /* 0x000fe200000f1405 */
[----:B------:R-:W-:Y:S02]  /*0450*/  IMAD.U32 R15, RZ, RZ, UR5 ;  /* 0x00000005ff0f7e24 */ /* 0x000fe4000f8e00ff */
[----:B------:R-:W-:-:S07]  /*0460*/  IMAD.U32 R5, RZ, RZ, UR8 ;  /* 0x00000008ff057e24 */ /* 0x000fce000f8e00ff */
.L_x_5:
[----:B------:R-:W-:-:S05]  /*0470*/  IMAD.MOV.U32 R4, RZ, RZ, R15 ;  /* 0x000000ffff047224 */ /* 0x000fca00078e000f */
[----:B------:R-:W2:Y:S01]  /*0480*/  LDG.E R6, desc[UR14][R4.64] ;  /* 0x0000000e04067981 */ /* 0x000ea2000c1e1900 */
[----:B------:R-:W-:Y:S02]  /*0490*/  IADD3 R8, P0, PT, R8, 0x1, RZ ;  /* 0x0000000108087810 */ /* 0x000fe40007f1e0ff */
[----:B------:R-:W-:-:S03]  /*04a0*/  IADD3 R15, P1, PT, R4, 0x4, RZ ;  /* 0x00000004040f7810 */ /* 0x000fc60007f3e0ff */
[----:B------:R-:W-:Y:S01]  /*04b0*/  IMAD.X R14, RZ, RZ, R14, P0 ;  /* 0x000000ffff0e7224 */ /* 0x000fe200000e060e */
[----:B------:R-:W-:-:S04]  /*04c0*/  ISETP.GE.U32.AND P0, PT, R8, UR20, PT ;  /* 0x0000001408007c0c */ /* 0x000fc8000bf06070 */
[----:B------:R-:W-:Y:S02]  /*04d0*/  ISETP.GE.U32.AND.EX P0, PT, R14, UR16, PT, P0 ;  /* 0x000000100e007c0c */ /* 0x000fe4000bf06100 */
[----:B--2---:R-:W-:-:S13]  /*04e0*/  ISETP.NE.AND P2, PT, R6, RZ, PT ;  /* 0x000000ff0600720c */ /* 0x004fda0003f45270 */
[----:B------:R-:W-:Y:S05]  /*04f0*/  @P2 BRA `(.L_x_4) ;  /* 0x0000000000182947 */ /* 0x000fea0003800000 */
[----:B------:R-:W-:Y:S01]  /*0500*/  IMAD.MOV.U32 R6, RZ, RZ, R16 ;  /* 0x000000ffff067224 */ /* 0x000fe200078e0010 */
[----:B------:R-:W2:Y:S05]  /*0510*/  LDG.E R9, desc[UR14][R2.64] ;  /* 0x0000000e02097981 */ /* 0x000eaa000c1e1900 */
[----:B------:R-:W2:Y:S02]  /*0520*/  LDG.E R6, desc[UR14][R6.64] ;  /* 0x0000000e06067981 */ /* 0x000ea4000c1e1900 */
[----:B--2---:R-:W-:-:S13]  /*0530*/  ISETP.NE.AND P2, PT, R9, R6, PT ;  /* 0x000000060900720c */ /* 0x004fda0003f45270 */
[----:B------:R-:W-:-:S05]  /*0540*/  @!P2 IMAD.MOV.U32 R9, RZ, RZ, 0x1 ;  /* 0x00000001ff09a424 */ /* 0x000fca00078e00ff */
[----:B------:R0:W-:Y:S02]  /*0550*/  @!P2 STG.E desc[UR14][R4.64], R9 ;  /* 0x000000090400a986 */ /* 0x0001e4000c10190e */
.L_x_4:
[----:B------:R-:W-:Y:S01]  /*0560*/  IADD3 R16, P2, PT, R16, R11, RZ ;  /* 0x0000000b10107210 */ /* 0x000fe20007f5e0ff */
[----:B0-----:R-:W-:-:S04]  /*0570*/  IMAD.X R5, RZ, RZ, R5, P1 ;  /* 0x000000ffff057224 */ /* 0x001fc800008e0605 */
[----:B------:R-:W-:Y:S01]  /*0580*/  IMAD.X R7, R7, 0x1, R10, P2 ;  /* 0x0000000107077824 */ /* 0x000fe200010e060a */
[----:B------:R-:W-:Y:S07]  /*0590*/  @!P0 BRA `(.L_x_5) ;  /* 0xfffffffc00b48947 */ /* 0x000fee000383ffff */
.L_x_3:
[----:B------:R-:W-:Y:S02]  /*05a0*/  USHF.R.S32.HI UR5, URZ, 0x1f, UR4 ;  /* 0x0000001fff057899 */ /* 0x000fe40008011404 */
[----:B------:R-:W-:-:S04]  /*05b0*/  UISETP.NE.U32.AND UP0, UPT, UR10, UR4, UPT ;  /* 0x000000040a00728c */ /* 0x000fc8000bf05070 */
[----:B------:R-:W-:-:S09]  /*05c0*/  UISETP.NE.AND.EX UP0, UPT, UR21, UR5, UPT, UP0 ;  /* 0x000000051500728c */ /* 0x000fd2000bf05300 */
[----:B------:R-:W-:Y:S05]  /*05d0*/  BRA.U !UP0, `(.L_x_6) ;  /* 0x0000000908807547 */ /* 0x000fea000b800000 */
[----:B------:R-:W0:Y:S01]  /*05e0*/  LDC R2, c[0x0][0x38c] ;  /* 0x0000e300ff027b82 */ /* 0x000e220000000800 */
[----:B------:R-:W1:Y:S01]  /*05f0*/  LDCU UR5, c[0x0][0x390] ;  /* 0x00007200ff0577ac */ /* 0x000e620008000800 */
[----:B------:R-:W-:Y:S01]  /*0600*/  CS2R R20, SRZ ;  /* 0x0000000000147805 */ /* 0x000fe2000001ff00 */
[----:B-1----:R-:W-:Y:S01]  /*0610*/  UISETP.GE.U32.AND UP0, UPT, UR5, 0x4, UPT ;  /* 0x000000040500788c */ /* 0x002fe2000bf06070 */
[C---:B0-----:R-:W-:Y:S02]  /*0620*/  IMAD R5, R2.reuse, UR21, RZ ;  /* 0x0000001502057c24 */ /* 0x041fe4000f8e02ff */
[C---:B------:R-:W-:Y:S02]  /*0630*/  IMAD R14, R2.reuse, UR4, RZ ;  /* 0x00000004020e7c24 */ /* 0x040fe4000f8e02ff */
[----:B------:R-:W-:-:S03]  /*0640*/  IMAD.WIDE.U32 R2, R2, UR10, RZ ;  /* 0x0000000a02027c25 */ /* 0x000fc6000f8e00ff */
[----:B------:R-:W-:Y:S01]  /*0650*/  SHF.R.S32.HI R15, RZ, 0x1f, R14 ;  /* 0x0000001fff0f7819 */ /* 0x000fe2000001140e */
[----:B------:R-:W-:-:S04]  /*0660*/  IMAD R5, R0, UR10, R5 ;  /* 0x0000000a00057c24 */ /* 0x000fc8000f8e0205 */
[----:B------:R-:W-:Y:S01]  /*0670*/  IMAD.IADD R16, R5, 0x1, R3 ;  /* 0x0000000105107824 */ /* 0x000fe200078e0203 */
[----:B------:R-:W-:Y:S06]  /*0680*/  BRA.U !UP0, `(.L_x_7) ;  /* 0x0000000508f47547 */ /* 0x000fec000b800000 */
[----:B------:R-:W0:Y:S01]  /*0690*/  LDC.64 R4, c[0x0][0x380] ;  /* 0x0000e000ff047b82 */ /* 0x000e220000000a00 */
[----:B------:R-:W-:Y:S01]  /*06a0*/  ISETP.GT.U32.AND P0, PT, R13, RZ, PT ;  /* 0x000000ff0d00720c */ /* 0x000fe20003f04070 */
[----:B------:R-:W-:Y:S01]  /*06b0*/  UMOV UR5, URZ ;  /* 0x000000ff00057c82 */ /* 0x000fe20008000000 */
[----:B------:R-:W-:Y:S02]  /*06c0*/  UMOV UR6, URZ ;  /* 0x000000ff00067c82 */ /* 0x000fe40008000000 */
[----:B------:R-:W-:-:S13]  /*06d0*/  ISETP.GT.AND.EX P0, PT, R12, RZ, PT, P0 ;  /* 0x000000ff0c00720c */ /* 0x000fda0003f04300 */
[----:B------:R-:W-:Y:S05]  /*06e0*/  @!P0 BRA `(.L_x_8) ;  /* 0x0000000400808947 */ /* 0x000fea0003800000 */
[----:B------:R-:W-:-:S04]  /*06f0*/  IADD3 R6, P0, PT, R13, -UR5, RZ ;  /* 0x800000050d067c10 */ /* 0x000fc8000ff1e0ff */
[----:B------:R-:W-:Y:S02]  /*0700*/  ISETP.GT.U32.AND P1, PT, R6, 0xc, PT ;  /* 0x0000000c0600780c */ /* 0x000fe40003f24070 */
[----:B------:R-:W-:Y:S02]  /*0710*/  IADD3.X R6, PT, PT, R12, ~UR6, RZ, P0, !PT ;  /* 0x800000060c067c10 */ /* 0x000fe400087fe4ff */
[----:B------:R-:W-:Y:S02]  /*0720*/  PLOP3.LUT P0, PT, PT, PT, PT, 0x80, 0x8 ;  /* 0x000000000008781c */ /* 0x000fe40003f0f070 */
[----:B------:R-:W-:-:S13]  /*0730*/  ISETP.GT.AND.EX P1, PT, R6, RZ, PT, P1 ;  /* 0x000000ff0600720c */ /* 0x000fda0003f24310 */
[----:B------:R-:W-:Y:S05]  /*0740*/  @!P1 BRA `(.L_x_9) ;  /* 0x0000000000d09947 */ /* 0x000fea0003800000 */
[----:B------:R-:W-:Y:S02]  /*0750*/  IADD3 R20, P1, PT, R13, -0xc, RZ ;  /* 0xfffffff40d147810 */ /* 0x000fe40007f3e0ff */
[----:B------:R-:W-:Y:S02]  /*0760*/  PLOP3.LUT P0, PT, PT, PT, PT, 0x8, 0x80 ;  /* 0x000000000080781c */ /* 0x000fe40003f0e170 */
[----:B------:R-:W-:-:S11]  /*0770*/  IADD3.X R17, PT, PT, R12, -0x1, RZ, P1, !PT ;  /* 0xffffffff0c117810 */ /* 0x000fd60000ffe4ff */
.L_x_10:
[----:B--2---:R-:W1:Y:S01]  /*0780*/  LDC.64 R6, c[0x0][0x380] ;  /* 0x0000e000ff067b82 */ /* 0x004e620000000a00 */
[----:B------:R-:W-:-:S04]  /*0790*/  IADD3 R9, P1, PT, R2, UR5, RZ ;  /* 0x0000000502097c10 */ /* 0x000fc8000ff3e0ff */
[----:B------:R-:W-:Y:S02]  /*07a0*/  IADD3.X R22, PT, PT, R16, UR6, RZ, P1, !PT ;  /* 0x0000000610167c10 */ /* 0x000fe40008ffe4ff */
[----:B-1----:R-:W-:-:S04]  /*07b0*/  LEA R8, P1, R9, R6, 0x2 ;  /* 0x0000000609087211 */ /* 0x002fc800078210ff */
[----:B------:R-:W-:-:S05]  /*07c0*/  LEA.HI.X R9, R9, R7, R22, 0x2, P1 ;  /* 0x0000000709097211 */ /* 0x000fca00008f1416 */
[----:B------:R-:W2:Y:S01]  /*07d0*/  LDG.E R19, desc[UR14][R8.64] ;  /* 0x0000000e08137981 */ /* 0x000ea2000c1e1900 */
[----:B------:R-:W-:-:S04]  /*07e0*/  IADD3 R21, P1, PT, R14, UR5, RZ ;  /* 0x000000050e157c10 */ /* 0x000fc8000ff3e0ff */
[----:B------:R-:W-:Y:S02]  /*07f0*/  IADD3.X R22, PT, PT, R15, UR6, RZ, P1, !PT ;  /* 0x000000060f167c10 */ /* 0x000fe40008ffe4ff */
[----:B------:R-:W-:-:S04]  /*0800*/  LEA R6, P1, R21, R6, 0x2 ;  /* 0x0000000615067211 */ /* 0x000fc800078210ff */
[----:B------:R-:W-:-:S05]  /*0810*/  LEA.HI.X R7, R21, R7, R22, 0x2, P1 ;  /* 0x0000000715077211 */ /* 0x000fca00008f1416 */
[----:B--2---:R1:W-:Y:S04]  /*0820*/  STG.E desc[UR14][R6.64], R19 ;  /* 0x0000001306007986 */ /* 0x0043e8000c10190e */
[----:B------:R-:W2:Y:S04]  /*0830*/  LDG.E R21, desc[UR14][R8.64+0x4] ;  /* 0x0000040e08157981 */ /* 0x000ea8000c1e1900 */
[----:B--2---:R2:W-:Y:S04]  /*0840*/  STG.E desc[UR14][R6.64+0x4], R21 ;  /* 0x0000041506007986 */ /* 0x0045e8000c10190e */
[----:B------:R-:W3:Y:S04]  /*0850*/  LDG.E R23, desc[UR14][R8.64+0x8] ;  /* 0x0000080e08177981 */ /* 0x000ee8000c1e1900 */
[----:B---3--:R3:W-:Y:S04]  /*0860*/  STG.E desc[UR14][R6.64+0x8], R23 ;  /* 0x0000081706007986 */ /* 0x0087e8000c10190e */
[----:B------:R-:W4:Y:S04]  /*0870*/  LDG.E R25, desc[UR14][R8.64+0xc] ;  /* 0x00000c0e08197981 */ /* 0x000f28000c1e1900 */
[----:B----4-:R4:W-:Y:S04]  /*0880*/  STG.E desc[UR14][R6.64+0xc], R25 ;  /* 0x00000c1906007986 */ /* 0x0109e8000c10190e */
[----:B------:R-:W5:Y:S04]  /*0890*/  LDG.E R27, desc[UR14][R8.64+0x10] ;  /* 0x0000100e081b7981 */ /* 0x000f68000c1e1900 */
[----:B-----5:R5:W-:Y:S04]  /*08a0*/  STG.E desc[UR14][R6.64+0x10], R27 ;  /* 0x0000101b06007986 */ /* 0x020be8000c10190e */
[----:B------:R-:W2:Y:S04]  /*08b0*/  LDG.E R29, desc[UR14][R8.64+0x14] ;  /* 0x0000140e081d7981 */ /* 0x000ea8000c1e1900 */
[----:B--2---:R2:W-:Y:S04]  /*08c0*/  STG.E desc[UR14][R6.64+0x14], R29 ;  /* 0x0000141d06007986 */ /* 0x0045e8000c10190e */
[----:B-1----:R-:W3:Y:S04]  /*08d0*/  LDG.E R19, desc[UR14][R8.64+0x18] ;  /* 0x0000180e08137981 */ /* 0x002ee8000c1e1900 */
[----:B---3--:R1:W-:Y:S04]  /*08e0*/  STG.E desc[UR14][R6.64+0x18], R19 ;  /* 0x0000181306007986 */ /* 0x0083e8000c10190e */
        /* <DEDUP_REMOVED lines=8> */
[----:B------:R-:W3:Y:S04]  /*0970*/  LDG.E R29, desc[UR14][R8.64+0x2c] ;  /* 0x00002c0e081d7981 */ /* 0x000ee8000c1e1900 */
[----:B---3--:R2:W-:Y:S04]  /*0980*/  STG.E desc[UR14][R6.64+0x2c], R29 ;  /* 0x00002c1d06007986 */ /* 0x0085e8000c10190e */
[----:B-1----:R-:W3:Y:S04]  /*0990*/  LDG.E R19, desc[UR14][R8.64+0x30] ;  /* 0x0000300e08137981 */ /* 0x002ee8000c1e1900 */
[----:B---3--:R2:W-:Y:S04]  /*09a0*/  STG.E desc[UR14][R6.64+0x30], R19 ;  /* 0x0000301306007986 */ /* 0x0085e8000c10190e */
[----:B------:R-:W3:Y:S04]  /*09b0*/  LDG.E R21, desc[UR14][R8.64+0x34] ;  /* 0x0000340e08157981 */ /* 0x000ee8000c1e1900 */
[----:B---3--:R2:W-:Y:S04]  /*09c0*/  STG.E desc[UR14][R6.64+0x34], R21 ;  /* 0x0000341506007986 */ /* 0x0085e8000c10190e */
[----:B----4-:R-:W3:Y:S01]  /*09d0*/  LDG.E R23, desc[UR14][R8.64+0x38] ;  /* 0x0000380e08177981 */ /* 0x010ee2000c1e1900 */
[----:B------:R-:W-:-:S04]  /*09e0*/  UIADD3 UR5, UP0, UPT, UR5, 0x10, URZ ;  /* 0x0000001005057890 */ /* 0x000fc8000ff1e0ff */
[----:B------:R-:W-:Y:S02]  /*09f0*/  UIADD3.X UR6, UPT, UPT, URZ, UR6, URZ, UP0, !UPT ;  /* 0x00000006ff067290 */ /* 0x000fe400087fe4ff */
[----:B------:R-:W-:-:S04]  /*0a00*/  ISETP.LE.U32.AND P1, PT, R20, UR5, PT ;  /* 0x0000000514007c0c */ /* 0x000fc8000bf23070 */
[----:B------:R-:W-:Y:S01]  /*0a10*/  IMAD.U32 R22, RZ, RZ, UR6 ;  /* 0x00000006ff167e24 */ /* 0x000fe2000f8e00ff */
[----:B---3--:R2:W-:Y:S04]  /*0a20*/  STG.E desc[UR14][R6.64+0x38], R23 ;  /* 0x0000381706007986 */ /* 0x0085e8000c10190e */
[----:B-----5:R-:W3:Y:S01]  /*0a30*/  LDG.E R25, desc[UR14][R8.64+0x3c] ;  /* 0x00003c0e08197981 */ /* 0x020ee2000c1e1900 */
[----:B------:R-:W-:-:S03]  /*0a40*/  ISETP.GE.AND.EX P1, PT, R22, R17, PT, P1 ;  /* 0x000000111600720c */ /* 0x000fc60003f26310 */
[----:B---3--:R2:W-:Y:S10]  /*0a50*/  STG.E desc[UR14][R6.64+0x3c], R25 ;  /* 0x00003c1906007986 */ /* 0x0085f4000c10190e */
[----:B------:R-:W-:Y:S05]  /*0a60*/  @!P1 BRA `(.L_x_10) ;  /* 0xfffffffc00449947 */ /* 0x000fea000383ffff */
[----:B--2---:R-:W-:Y:S02]  /*0a70*/  IMAD.MOV.U32 R21, RZ, RZ, R13 ;  /* 0x000000ffff157224 */ /* 0x004fe400078e000d */
[----:B------:R-:W-:-:S07]  /*0a80*/  IMAD.MOV.U32 R20, RZ, RZ, R12 ;  /* 0x000000ffff147224 */ /* 0x000fce00078e000c */
.L_x_9:
[----:B------:R-:W-:-:S04]  /*0a90*/  IADD3 R6, P2, PT, R13, -UR5, RZ ;  /* 0x800000050d067c10 */ /* 0x000fc8000ff5e0ff */
[----:B------:R-:W-:Y:S02]  /*0aa0*/  ISETP.GT.U32.AND P1, PT, R6, 0x4, PT ;  /* 0x000000040600780c */ /* 0x000fe40003f24070 */
[----:B------:R-:W-:-:S04]  /*0ab0*/  IADD3.X R6, PT, PT, R12, ~UR6, RZ, P2, !PT ;  /* 0x800000060c067c10 */ /* 0x000fc800097fe4ff */
[----:B------:R-:W-:-:S13]  /*0ac0*/  ISETP.GT.AND.EX P1, PT, R6, RZ, PT, P1 ;  /* 0x000000ff0600720c */ /* 0x000fda0003f24310 */
[----:B------:R-:W-:Y:S05]  /*0ad0*/  @!P1 BRA `(.L_x_11) ;  /* 0x0000000000789947 */ /* 0x000fea0003800000 */
[----:B------:R-:W1:Y:S01]  /*0ae0*/  LDC.64 R8, c[0x0][0x380] ;  /* 0x0000e000ff087b82 */ /* 0x000e620000000a00 */
        /* <DEDUP_REMOVED lines=18> */
[----:B------:R-:W5:Y:S04]  /*0c10*/  LDG.E R27, desc[UR14][R6.64+0x14] ;  /* 0x0000140e061b7981 */ /* 0x000f68000c1e1900 */
[----:B-----5:R4:W-:Y:S04]  /*0c20*/  STG.E desc[UR14][R8.64+0x14], R27 ;  /* 0x0000141b08007986 */ /* 0x0209e8000c10190e */
[----:B-1----:R-:W5:Y:S04]  /*0c30*/  LDG.E R17, desc[UR14][R6.64+0x18] ;  /* 0x0000180e06117981 */ /* 0x002f68000c1e1900 */
[----:B-----5:R4:W-:Y:S04]  /*0c40*/  STG.E desc[UR14][R8.64+0x18], R17 ;  /* 0x0000181108007986 */ /* 0x0209e8000c10190e */
[----:B--2---:R-:W2:Y:S01]  /*0c50*/  LDG.E R19, desc[UR14][R6.64+0x1c] ;  /* 0x00001c0e06137981 */ /* 0x004ea2000c1e1900 */
[----:B------:R-:W-:Y:S01]  /*0c60*/  UIADD3 UR5, UP0, UPT, UR5, 0x8, URZ ;  /* 0x0000000805057890 */ /* 0x000fe2000ff1e0ff */
[----:B------:R-:W-:Y:S01]  /*0c70*/  PLOP3.LUT P0, PT, PT, PT, PT, 0x8, 0x80 ;  /* 0x000000000080781c */ /* 0x000fe20003f0e170 */
[----:B---3--:R-:W-:-:S02]  /*0c80*/  IMAD.MOV.U32 R21, RZ, RZ, R13 ;  /* 0x000000ffff157224 */ /* 0x008fc400078e000d */
[----:B------:R-:W-:Y:S01]  /*0c90*/  IMAD.MOV.U32 R20, RZ, RZ, R12 ;  /* 0x000000ffff147224 */ /* 0x000fe200078e000c */
[----:B------:R-:W-:Y:S01]  /*0ca0*/  UIADD3.X UR6, UPT, UPT, URZ, UR6, URZ, UP0, !UPT ;  /* 0x00000006ff067290 */ /* 0x000fe200087fe4ff */
[----:B--2---:R4:W-:Y:S11]  /*0cb0*/  STG.E desc[UR14][R8.64+0x1c], R19 ;  /* 0x00001c1308007986 */ /* 0x0049f6000c10190e */
.L_x_11:
[----:B------:R-:W-:-:S04]  /*0cc0*/  ISETP.EQ.U32.AND P1, PT, R13, UR5, PT ;  /* 0x000000050d007c0c */ /* 0x000fc8000bf22070 */
[----:B------:R-:W-:-:S13]  /*0cd0*/  ISETP.EQ.AND.EX P1, PT, R12, UR6, PT, P1 ;  /* 0x000000060c007c0c */ /* 0x000fda000bf22310 */
[----:B------:R-:W-:Y:S05]  /*0ce0*/  @!P0 BRA P1, `(.L_x_7) ;  /* 0x00000000005c8947 */ /* 0x000fea0000800000 */
.L_x_8:
[----:B-1----:R-:W-:-:S04]  /*0cf0*/  IADD3 R6, P0, PT, R2, UR5, RZ ;  /* 0x0000000502067c10 */ /* 0x002fc8000ff1e0ff */
[----:B------:R-:W-:Y:S02]  /*0d00*/  IADD3.X R7, PT, PT, R16, UR6, RZ, P0, !PT ;  /* 0x0000000610077c10 */ /* 0x000fe400087fe4ff */
[----:B0---4-:R-:W-:-:S04]  /*0d10*/  LEA R8, P0, R6, R4, 0x2 ;  /* 0x0000000406087211 */ /* 0x011fc800078010ff */
        /* <DEDUP_REMOVED lines=9> */
[----:B------:R-:W2:Y:S01]  /*0db0*/  LDG.E R21, desc[UR14][R8.64+0x8] ;  /* 0x0000080e08157981 */ /* 0x000ea2000c1e1900 */
[----:B------:R-:W-:-:S04]  /*0dc0*/  UIADD3 UR5, UP0, UPT, UR5, 0x4, URZ ;  /* 0x0000000405057890 */ /* 0x000fc8000ff1e0ff */
[----:B------:R-:W-:Y:S02]  /*0dd0*/  UIADD3.X UR6, UPT, UPT, URZ, UR6, URZ, UP0, !UPT ;  /* 0x00000006ff067290 */ /* 0x000fe400087fe4ff */
[----:B------:R-:W-:-:S04]  /*0de0*/  ISETP.NE.U32.AND P0, PT, R13, UR5, PT ;  /* 0x000000050d007c0c */ /* 0x000fc8000bf05070 */
[----:B------:R-:W-:Y:S01]  /*0df0*/  ISETP.NE.AND.EX P0, PT, R12, UR6, PT, P0 ;  /* 0x000000060c007c0c */ /* 0x000fe2000bf05300 */
[----:B--2---:R1:W-:Y:S04]  /*0e00*/  STG.E desc[UR14][R6.64+0x8], R21 ;  /* 0x0000081506007986 */ /* 0x0043e8000c10190e */
[----:B------:R-:W2:Y:S04]  /*0e10*/  LDG.E R23, desc[UR14][R8.64+0xc] ;  /* 0x00000c0e08177981 */ /* 0x000ea8000c1e1900 */
[----:B--2---:R1:W-:Y:S04]  /*0e20*/  STG.E desc[UR14][R6.64+0xc], R23 ;  /* 0x00000c1706007986 */ /* 0x0043e8000c10190e */
[----:B------:R-:W-:Y:S05]  /*0e30*/  @P0 BRA `(.L_x_8) ;  /* 0xfffffffc00ac0947 */ /* 0x000fea000383ffff */
[----:B-1----:R-:W-:Y:S02]  /*0e40*/  IMAD.MOV.U32 R21, RZ, RZ, R13 ;  /* 0x000000ffff157224 */ /* 0x002fe400078e000d */
[----:B------:R-:W-:-:S07]  /*0e50*/  IMAD.MOV.U32 R20, RZ, RZ, R12 ;  /* 0x000000ffff147224 */ /* 0x000fce00078e000c */
.L_x_7:
[----:B------:R-:W-:-:S04]  /*0e60*/  ISETP.NE.U32.AND P0, PT, R18, RZ, PT ;  /* 0x000000ff1200720c */ /* 0x000fc80003f05070 */
[----:B------:R-:W-:-:S13]  /*0e70*/  ISETP.NE.AND.EX P0, PT, RZ, RZ, PT, P0 ;  /* 0x000000ffff00720c */ /* 0x000fda0003f05300 */
[----:B------:R-:W-:Y:S05]  /*0e80*/  @!P0 BRA `(.L_x_6) ;  /* 0x0000000000548947 */ /* 0x000fea0003800000 */
[----:B0-----:R-:W0:Y:S01]  /*0e90*/  LDC.64 R4, c[0x0][0x380] ;  /* 0x0000e000ff047b82 */ /* 0x001e220000000a00 */
[----:B------:R-:W-:-:S05]  /*0ea0*/  IADD3 R3, P0, PT, R21, R2, RZ ;  /* 0x0000000215037210 */ /* 0x000fca0007f1e0ff */
[----:B------:R-:W-:Y:S01]  /*0eb0*/  IMAD.X R16, R20, 0x1, R16, P0 ;  /* 0x0000000114107824 */ /* 0x000fe200000e0610 */
[----:B0-----:R-:W-:-:S04]  /*0ec0*/  LEA R2, P0, R3, R4, 0x2 ;  /* 0x0000000403027211 */ /* 0x001fc800078010ff */
[----:B------:R-:W-:-:S05]  /*0ed0*/  LEA.HI.X R3, R3, R5, R16, 0x2, P0 ;  /* 0x0000000503037211 */ /* 0x000fca00000f1410 */
[----:B------:R-:W2:Y:S01]  /*0ee0*/  LDG.E R7, desc[UR14][R2.64] ;  /* 0x0000000e02077981 */ /* 0x000ea2000c1e1900 */
[----:B------:R-:W-:-:S05]  /*0ef0*/  IADD3 R14, P0, PT, R14, R21, RZ ;  /* 0x000000150e0e7210 */ /* 0x000fca0007f1e0ff */
[----:B------:R-:W-:Y:S01]  /*0f00*/  IMAD.X R15, R15, 0x1, R20, P0 ;  /* 0x000000010f0f7824 */ /* 0x000fe200000e0614 */
[----:B------:R-:W-:-:S04]  /*0f10*/  LEA R4, P0, R14, R4, 0x2 ;  /* 0x000000040e047211 */ /* 0x000fc800078010ff */
[----:B------:R-:W-:Y:S02]  /*0f20*/  LEA.HI.X R5, R14, R5, R15, 0x2, P0 ;  /* 0x000000050e057211 */ /* 0x000fe400000f140f */
[----:B------:R-:W-:-:S04]  /*0f30*/  ISETP.NE.U32.AND P0, PT, R18, 0x1, PT ;  /* 0x000000011200780c */ /* 0x000fc80003f05070 */
[----:B------:R-:W-:Y:S01]  /*0f40*/  ISETP.NE.AND.EX P0, PT, RZ, RZ, PT, P0 ;  /* 0x000000ffff00720c */ /* 0x000fe20003f05300 */
[----:B--2---:R1:W-:-:S12]  /*0f50*/  STG.E desc[UR14][R4.64], R7 ;  /* 0x0000000704007986 */ /* 0x0043d8000c10190e */
[----:B------:R-:W-:Y:S05]  /*0f60*/  @!P0 BRA `(.L_x_6) ;  /* 0x00000000001c8947 */ /* 0x000fea0003800000 */
[----:B-1----:R-:W2:Y:S01]  /*0f70*/  LDG.E R7, desc[UR14][R2.64+0x4] ;  /* 0x0000040e02077981 */ /* 0x002ea2000c1e1900 */
[----:B------:R-:W-:-:S04]  /*0f80*/  ISETP.NE.U32.AND P0, PT, R18, 0x2, PT ;  /* 0x000000021200780c */ /* 0x000fc80003f05070 */
[----:B------:R-:W-:Y:S01]  /*0f90*/  ISETP.NE.AND.EX P0, PT, RZ, RZ, PT, P0 ;  /* 0x000000ffff00720c */ /* 0x000fe20003f05300 */
[----:B--2---:R2:W-:-:S12]  /*0fa0*/  STG.E desc[UR14][R4.64+0x4], R7 ;  /* 0x0000040704007986 */ /* 0x0045d8000c10190e */
[----:B------:R-:W-:Y:S05]  /*0fb0*/  @!P0 BRA `(.L_x_6) ;  /* 0x0000000000088947 */ /* 0x000fea0003800000 */
[----:B------:R-:W3:Y:S04]  /*0fc0*/  LDG.E R3, desc[UR14][R2.64+0x8] ;  /* 0x0000080e02037981 */ /* 0x000ee8000c1e1900 */
[----:B---3--:R3:W-:Y:S02]  /*0fd0*/  STG.E desc[UR14][R4.64+0x8], R3 ;  /* 0x0000080304007986 */ /* 0x0087e4000c10190e */
.L_x_6:
[----:B------:R-:W-:-:S12]  /*0fe0*/  UIADD3 UR4, UPT, UPT, UR4, 0x1, URZ ;  /* 0x0000000104047890 */ /* 0x000fd8000fffe0ff */
.L_x_2:
[----:B------:R-:W-:-:S04]  /*0ff0*/  UIADD3 UR10, UP0, UPT, UR10, 0x1, URZ ;  /* 0x000000010a0a7890 */ /* 0x000fc8000ff1e0ff */
[----:B------:R-:W-:Y:S02]  /*1000*/  UIADD3.X UR21, UPT, UPT, URZ, UR21, URZ, UP0, !UPT ;  /* 0x00000015ff157290 */ /* 0x000fe400087fe4ff */
[----:B------:R-:W-:-:S04]  /*1010*/  UISETP.GE.U32.AND UP0, UPT, UR10, UR20, UPT ;  /* 0x000000140a00728c */ /* 0x000fc8000bf06070 */
[----:B------:R-:W-:-:S09]  /*1020*/  UISETP.GE.U32.AND.EX UP0, UPT, UR21, UR16, UPT, UP0 ;  /* 0x000000101500728c */ /* 0x000fd2000bf06100 */
[----:B------:R-:W-:Y:S05]  /*1030*/  BRA.U !UP0, `(.L_x_12) ;  /* 0xfffffff108787547 */ /* 0x000fea000b83ffff */
[----:B------:R-:W-:Y:S05]  /*1040*/  BRA `(.L_x_0) ;  /* 0x0000002400007947 */ /* 0x000fea0003800000 */
.L_x_1:
[----:B------:R-:W-:Y:S01]  /*1050*/  SHF.R.S32.HI R22, RZ, 0x1f, R10 ;  /* 0x0000001fff167819 */ /* 0x000fe2000001140a */
[----:B------:R-:W-:-:S06]  /*1060*/  UMOV UR4, URZ ;  /* 0x000000ff00047c82 */ /* 0x000fcc0008000000 */
.L_x_35:
[----:B0-----:R-:W0:Y:S02]  /*1070*/  LDCU.64 UR6, c[0x0][0x3a8] ;  /* 0x00007500ff0677ac */ /* 0x001e240008000a00 */
[----:B0-----:R-:W-:-:S04]  /*1080*/  ULEA UR5, UP0, UR10, UR6, 0x2 ;  /* 0x000000060a057291 */ /* 0x001fc8000f8010ff */
[----:B------:R-:W-:Y:S02]  /*1090*/  ULEA.HI.X UR6, UR10, UR7, UR21, 0x2, UP0 ;  /* 0x000000070a067291 */ /* 0x000fe400080f1415 */
[----:B----4-:R-:W-:-:S04]  /*10a0*/  IMAD.U32 R2, RZ, RZ, UR5 ;  /* 0x00000005ff027e24 */ /* 0x010fc8000f8e00ff */
[----:B---3--:R-:W-:-:S05]  /*10b0*/  IMAD.U32 R3, RZ, RZ, UR6 ;  /* 0x00000006ff037e24 */ /* 0x008fca000f8e00ff */
[----:B--2---:R-:W2:Y:S02]  /*10c0*/  LDG.E R2, desc[UR14][R2.64] ;  /* 0x0000000e02027981 */ /* 0x004ea4000c1e1900 */
[----:B--2---:R-:W-:-:S13]  /*10d0*/  ISETP.NE.AND P0, PT, R2, RZ, PT ;  /* 0x000000ff0200720c */ /* 0x004fda0003f05270 */
[----:B-1----:R-:W-:Y:S05]  /*10e0*/  @P0 BRA `(.L_x_13) ;  /* 0x0000002000c00947 */ /* 0x002fea0003800000 */
[----:B------:R-:W0:Y:S01]  /*10f0*/  LDC.64 R8, c[0x0][0x388] ;  /* 0x0000e200ff087b82 */ /* 0x000e220000000a00 */
[----:B------:R-:W-:Y:S02]  /*1100*/  IMAD.MOV.U32 R6, RZ, RZ, R22 ;  /* 0x000000ffff067224 */ /* 0x000fe400078e0016 */
[----:B------:R-:W-:Y:S02]  /*1110*/  IMAD.MOV.U32 R15, RZ, RZ, RZ ;  /* 0x000000ffff0f7224 */ /* 0x000fe400078e00ff */
[----:B------:R-:W-:-:S03]  /*1120*/  IMAD.MOV.U32 R0, RZ, RZ, RZ ;  /* 0x000000ffff007224 */ /* 0x000fc600078e00ff */
[----:B------:R-:W1:Y:S01]  /*1130*/  LDC.64 R2, c[0x0][0x388] ;  /* 0x0000e200ff027b82 */ /* 0x000e620000000a00 */
[----:B0-----:R-:W-:Y:S01]  /*1140*/  ISETP.GE.U32.AND P0, PT, R8, 0x4, PT ;  /* 0x000000040800780c */ /* 0x001fe20003f06070 */
[----:B------:R-:W-:Y:S01]  /*1150*/  IMAD.WIDE.U32 R10, R9, UR10, RZ ;  /* 0x0000000a090a7c25 */ /* 0x000fe2000f8e00ff */
[----:B-1----:R-:W-:-:S03]  /*1160*/  SHF.R.S32.HI R20, RZ, 0x1f, R3 ;  /* 0x0000001fff147819 */ /* 0x002fc60000011403 */
[----:B------:R-:W-:Y:S01]  /*1170*/  IMAD R3, R9, UR21, RZ ;  /* 0x0000001509037c24 */ /* 0x000fe2000f8e02ff */
[----:B------:R-:W-:Y:S02]  /*1180*/  IADD3 R9, P1, PT, R10, R8, RZ ;  /* 0x000000080a097210 */ /* 0x000fe40007f3e0ff */
[----:B------:R-:W-:Y:S01]  /*1190*/  LOP3.LUT R8, R8, 0xfffffffc, RZ, 0xc0, !PT ;  /* 0xfffffffc08087812 */ /* 0x000fe200078ec0ff */
[----:B------:R-:W-:-:S04]  /*11a0*/  IMAD R3, R20, UR10, R3 ;  /* 0x0000000a14037c24 */ /* 0x000fc8000f8e0203 */
[----:B------:R-:W-:-:S04]  /*11b0*/  IMAD.IADD R7, R11, 0x1, R3 ;  /* 0x000000010b077824 */ /* 0x000fc800078e0203 */
[----:B------:R-:W-:Y:S01]  /*11c0*/  IMAD.X R5, R22, 0x1, R7, P1 ;  /* 0x0000000116057824 */ /* 0x000fe200008e0607 */
[----:B------:R-:W-:Y:S06]  /*11d0*/  @!P0 BRA `(.L_x_14) ;  /* 0x0000000400248947 */ /* 0x000fec0003800000 */
[----:B------:R-:W0:Y:S01]  /*11e0*/  LDC R0, c[0x0][0x394] ;  /* 0x0000e500ff007b82 */ /* 0x000e220000000800 */
[----:B------:R-:W-:Y:S02]  /*11f0*/  IMAD.MOV.U32 R21, RZ, RZ, RZ ;  /* 0x000000ffff157224 */ /* 0x000fe400078e00ff */
[----:B------:R-:W-:-:S05]  /*1200*/  IMAD.MOV.U32 R3, RZ, RZ, RZ ;  /* 0x000000ffff037224 */ /* 0x000fca00078e00ff */
[----:B------:R-:W1:Y:S02]  /*1210*/  LDC.64 R12, c[0x0][0x380] ;  /* 0x0000e000ff0c7b82 */ /* 0x000e640000000a00 */
.L_x_15:
[C---:B0-----:R-:W-:Y:S02]  /*1220*/  ISETP.NE.U32.AND P1, PT, R21.reuse, R0, PT ;  /* 0x000000001500720c */ /* 0x041fe40003f25070 */
[----:B------:R-:W-:Y:S02]  /*1230*/  IADD3 R4, P0, PT, R21, R10, RZ ;  /* 0x0000000a15047210 */ /* 0x000fe40007f1e0ff */
[----:B------:R-:W-:-:S03]  /*1240*/  ISETP.NE.AND.EX P1, PT, R3, UR22, PT, P1 ;  /* 0x0000001603007c0c */ /* 0x000fc6000bf25310 */
[----:B------:R-:W-:Y:S01]  /*1250*/  IMAD.X R15, R3, 0x1, R7, P0 ;  /* 0x00000001030f7824 */ /* 0x000fe200000e0607 */
[----:B-1----:R-:W-:-:S04]  /*1260*/  LEA R14, P0, R4, R12, 0x2 ;  /* 0x0000000c040e7211 */ /* 0x002fc800078010ff */
[----:B------:R-:W-:-:S05]  /*1270*/  LEA.HI.X R15, R4, R13, R15, 0x2, P0 ;  /* 0x0000000d040f7211 */ /* 0x000fca00000f140f */
[----:B------:R-:W2:Y:S01]  /*1280*/  @P1 LDG.E R19, desc[UR14][R14.64] ;  /* 0x0000000e0e131981 */ /* 0x000ea2000c1e1900 */
[----:B------:R-:W0:Y:S01]  /*1290*/  @P1 LDC R17, c[0x0][0x388] ;  /* 0x0000e200ff111b82 */ /* 0x000e220000000800 */
[----:B------:R-:W-:Y:S01]  /*12a0*/  @P1 IMAD.MOV.U32 R27, RZ, RZ, 0x1 ;  /* 0x00000001ff1b1424 */ /* 0x000fe200078e00ff */
[----:B0-----:R-:W-:-:S04]  /*12b0*/  @P1 LEA R16, P0, R17, R14, 0x2 ;  /* 0x0000000e11101211 */ /* 0x001fc800078010ff */
[----:B------:R-:W-:-:S05]  /*12c0*/  @P1 LEA.HI.X R17, R17, R15, R22, 0x2, P0 ;  /* 0x0000000f11111211 */ /* 0x000fca00000f1416 */
[----:B------:R-:W-:Y:S04]  /*12d0*/  @P1 STG.E desc[UR14][R16.64+0x4], R27 ;  /* 0x0000041b10001986 */ /* 0x000fe8000c10190e */
[----:B--2---:R0:W-:Y:S04]  /*12e0*/  @P1 STG.E desc[UR14][R16.64], R19 ;  /* 0x0000001310001986 */ /* 0x0041e8000c10190e */
[----:B------:R-:W2:Y:S01]  /*12f0*/  @P1 LDG.E R23, desc[UR14][R14.64] ;  /* 0x0000000e0e171981 */ /* 0x000ea2000c1e1900 */
[----:B------:R-:W-:-:S03]  /*1300*/  IADD3 R25, P2, PT, R21, 0x1, RZ ;  /* 0x0000000115197810 */ /* 0x000fc60007f5e0ff */
[----:B------:R-:W-:Y:S01]  /*1310*/  @P1 STG.E desc[UR14][R16.64+0x10], RZ ;  /* 0x000010ff10001986 */ /* 0x000fe2000c10190e */
[----:B------:R-:W-:Y:S01]  /*1320*/  ISETP.NE.U32.AND P0, PT, R25, R0, PT ;  /* 0x000000001900720c */ /* 0x000fe20003f05070 */
[----:B------:R-:W-:-:S05]  /*1330*/  IMAD.X R4, RZ, RZ, R3, P2 ;  /* 0x000000ffff047224 */ /* 0x000fca00010e0603 */
[----:B------:R-:W-:-:S13]  /*1340*/  ISETP.NE.AND.EX P0, PT, R4, UR22, PT, P0 ;  /* 0x0000001604007c0c */ /* 0x000fda000bf05300 */
[----:B0-----:R-:W0:Y:S01]  /*1350*/  @P0 LDC R19, c[0x0][0x388] ;  /* 0x0000e200ff130b82 */ /* 0x001e220000000800 */
[----:B--2---:R-:W-:Y:S04]  /*1360*/  @P1 STG.E desc[UR14][R16.64+0x8], R23 ;  /* 0x0000081710001986 */ /* 0x004fe8000c10190e */
[----:B------:R1:W-:Y:S04]  /*1370*/  @P1 STG.E desc[UR14][R16.64+0xc], R23 ;  /* 0x00000c1710001986 */ /* 0x0003e8000c10190e */
[----:B------:R-:W2:Y:S01]  /*1380*/  @P0 LDG.E R25, desc[UR14][R14.64+0x4] ;  /* 0x0000040e0e190981 */ /* 0x000ea2000c1e1900 */
[----:B0-----:R-:W-:Y:S01]  /*1390*/  @P0 LEA R18, P1, R19, R14, 0x2 ;  /* 0x0000000e13120211 */ /* 0x001fe200078210ff */
[----:B------:R-:W-:-:S03]  /*13a0*/  @P0 IMAD.MOV.U32 R24, RZ, RZ, 0x1 ;  /* 0x00000001ff180424 */ /* 0x000fc600078e00ff */
[----:B------:R-:W-:-:S05]  /*13b0*/  @P0 LEA.HI.X R19, R19, R15, R22, 0x2, P1 ;  /* 0x0000000f13130211 */ /* 0x000fca00008f1416 */
[----:B------:R0:W-:Y:S01]  /*13c0*/  @P0 STG.E desc[UR14][R18.64+0x8], R24 ;  /* 0x0000081812000986 */ /* 0x0001e2000c10190e */
[----:B------:R-:W-:-:S04]  /*13d0*/  IADD3 R29, P2, PT, R21, 0x2, RZ ;  /* 0x00000002151d7810 */ /* 0x000fc80007f5e0ff */
[----:B------:R-:W-:Y:S01]  /*13e0*/  ISETP.NE.U32.AND P1, PT, R29, R0, PT ;  /* 0x000000001d00720c */ /* 0x000fe20003f25070 */
[----:B------:R-:W-:Y:S01]  /*13f0*/  IMAD.X R4, RZ, RZ, R3, P2 ;  /* 0x000000ffff047224 */ /* 0x000fe200010e0603 */
[----:B--2---:R2:W-:Y:S04]  /*1400*/  @P0 STG.E desc[UR14][R18.64+0x4], R25 ;  /* 0x0000041912000986 */ /* 0x0045e8000c10190e */
[----:B------:R-:W3:Y:S01]  /*1410*/  @P0 LDG.E R27, desc[UR14][R14.64+0x4] ;  /* 0x0000040e0e1b0981 */ /* 0x000ee2000c1e1900 */
[----:B------:R-:W-:-:S03]  /*1420*/  ISETP.NE.AND.EX P1, PT, R4, UR22, PT, P1 ;  /* 0x0000001604007c0c */ /* 0x000fc6000bf25310 */
[----:B------:R-:W-:Y:S10]  /*1430*/  @P0 STG.E desc[UR14][R18.64+0x14], RZ ;  /* 0x000014ff12000986 */ /* 0x000ff4000c10190e */
[----:B-1----:R-:W1:Y:S01]  /*1440*/  @P1 LDC R17, c[0x0][0x388] ;  /* 0x0000e200ff111b82 */ /* 0x002e620000000800 */
[----:B---3--:R-:W-:Y:S04]  /*1450*/  @P0 STG.E desc[UR14][R18.64+0xc], R27 ;  /* 0x00000c1b12000986 */ /* 0x008fe8000c10190e */
[----:B------:R3:W-:Y:S04]  /*1460*/  @P0 STG.E desc[UR14][R18.64+0x10], R27 ;  /* 0x0000101b12000986 */ /* 0x0007e8000c10190e */
[----:B------:R-:W4:Y:S01]  /*1470*/  @P1 LDG.E R23, desc[UR14][R14.64+0x8] ;  /* 0x0000080e0e171981 */ /* 0x000f22000c1e1900 */
[----:B-1----:R-:W-:Y:S01]  /*1480*/  @P1 LEA R16, P0, R17, R14, 0x2 ;  /* 0x0000000e11101211 */ /* 0x002fe200078010ff */
[----:B0-----:R-:W-:-:S03]  /*1490*/  @P1 IMAD.MOV.U32 R24, RZ, RZ, 0x1 ;  /* 0x00000001ff181424 */ /* 0x001fc600078e00ff */
[----:B------:R-:W-:-:S05]  /*14a0*/  @P1 LEA.HI.X R17, R17, R15, R22, 0x2, P0 ;  /* 0x0000000f11111211 */ /* 0x000fca00000f1416 */
[----:B------:R-:W-:Y:S01]  /*14b0*/  @P1 STG.E desc[UR14][R16.64+0xc], R24 ;  /* 0x00000c1810001986 */ /* 0x000fe2000c10190e */
[----:B------:R-:W-:-:S04]  /*14c0*/  IADD3 R29, P2, PT, R21, 0x3, RZ ;  /* 0x00000003151d7810 */ /* 0x000fc80007f5e0ff */
[----:B------:R-:W-:Y:S01]  /*14d0*/  ISETP.NE.U32.AND P0, PT, R29, R0, PT ;  /* 0x000000001d00720c */ /* 0x000fe20003f05070 */
[----:B------:R-:W-:Y:S01]  /*14e0*/  IMAD.X R4, RZ, RZ, R3, P2 ;  /* 0x000000ffff047224 */ /* 0x000fe200010e0603 */
[----:B----4-:R0:W-:Y:S04]  /*14f0*/  @P1 STG.E desc[UR14][R16.64+0x8], R23 ;  /* 0x0000081710001986 */ /* 0x0101e8000c10190e */
[----:B--2---:R-:W2:Y:S01]  /*1500*/  @P1 LDG.E R25, desc[UR14][R14.64+0x8] ;  /* 0x0000080e0e191981 */ /* 0x004ea2000c1e1900 */
[----:B------:R-:W-:-:S03]  /*1510*/  ISETP.NE.AND.EX P0, PT, R4, UR22, PT, P0 ;  /* 0x0000001604007c0c */ /* 0x000fc6000bf05300 */
[----:B------:R4:W-:Y:S10]  /*1520*/  @P1 STG.E desc[UR14][R16.64+0x18], RZ ;  /* 0x000018ff10001986 */ /* 0x0009f4000c10190e */
[----:B---3--:R-:W1:Y:S01]  /*1530*/  @P0 LDC R19, c[0x0][0x388] ;  /* 0x0000e200ff130b82 */ /* 0x008e620000000800 */
[----:B--2---:R4:W-:Y:S04]  /*1540*/  @P1 STG.E desc[UR14][R16.64+0x10], R25 ;  /* 0x0000101910001986 */ /* 0x0049e8000c10190e */
[----:B------:R4:W-:Y:S04]  /*1550*/  @P1 STG.E desc[UR14][R16.64+0x14], R25 ;  /* 0x0000141910001986 */ /* 0x0009e8000c10190e */
[----:B------:R-:W2:Y:S01]  /*1560*/  @P0 LDG.E R27, desc[UR14][R14.64+0xc] ;  /* 0x00000c0e0e1b0981 */ /* 0x000ea2000c1e1900 */
[----:B-1----:R-:W-:Y:S01]  /*1570*/  @P0 LEA R18, P1, R19, R14, 0x2 ;  /* 0x0000000e13120211 */ /* 0x002fe200078210ff */
[----:B------:R-:W-:-:S03]  /*1580*/  @P0 IMAD.MOV.U32 R29, RZ, RZ, 0x1 ;  /* 0x00000001ff1d0424 */ /* 0x000fc600078e00ff */
[----:B------:R-:W-:-:S05]  /*1590*/  @P0 LEA.HI.X R19, R19, R15, R22, 0x2, P1 ;  /* 0x0000000f13130211 */ /* 0x000fca00008f1416 */
[----:B------:R4:W-:Y:S04]  /*15a0*/  @P0 STG.E desc[UR14][R18.64+0x10], R29 ;  /* 0x0000101d12000986 */ /* 0x0009e8000c10190e */
[----:B--2---:R4:W-:Y:S04]  /*15b0*/  @P0 STG.E desc[UR14][R18.64+0xc], R27 ;  /* 0x00000c1b12000986 */ /* 0x0049e8000c10190e */
[----:B0-----:R-:W2:Y:S04]  /*15c0*/  @P0 LDG.E R23, desc[UR14][R14.64+0xc] ;  /* 0x00000c0e0e170981 */ /* 0x001ea8000c1e1900 */
[----:B------:R4:W-:Y:S04]  /*15d0*/  @P0 STG.E desc[UR14][R18.64+0x1c], RZ ;  /* 0x00001cff12000986 */ /* 0x0009e8000c10190e */
[----:B--2---:R4:W-:Y:S04]  /*15e0*/  @P0 STG.E desc[UR14][R18.64+0x14], R23 ;  /* 0x0000141712000986 */ /* 0x0049e8000c10190e */
[----:B------:R4:W-:Y:S01]  /*15f0*/  @P0 STG.E desc[UR14][R18.64+0x18], R23 ;  /* 0x0000181712000986 */ /* 0x0009e2000c10190e */
[----:B------:R-:W-:-:S05]  /*1600*/  IADD3 R21, P0, PT, R21, 0x4, RZ ;  /* 0x0000000415157810 */ /* 0x000fca0007f1e0ff */
[----:B------:R-:W-:Y:S01]  /*1610*/  IMAD.X R3, RZ, RZ, R3, P0 ;  /* 0x000000ffff037224 */ /* 0x000fe200000e0603 */
[----:B------:R-:W-:-:S04]  /*1620*/  ISETP.NE.U32.AND P0, PT, R21, R8, PT ;  /* 0x000000081500720c */ /* 0x000fc80003f05070 */
[----:B------:R-:W-:-:S13]  /*1630*/  ISETP.NE.AND.EX P0, PT, R3, R6, PT, P0 ;  /* 0x000000060300720c */ /* 0x000fda0003f05300 */
[----:B----4-:R-:W-:Y:S05]  /*1640*/  @P0 BRA `(.L_x_15) ;  /* 0xfffffff800f40947 */ /* 0x010fea000383ffff */
[----:B------:R-:W-:Y:S02]  /*1650*/  IMAD.MOV.U32 R15, RZ, RZ, R8 ;  /* 0x000000ffff0f7224 */ /* 0x000fe400078e0008 */
[----:B------:R-:W-:-:S07]  /*1660*/  IMAD.MOV.U32 R0, RZ, RZ, R6 ;  /* 0x000000ffff007224 */ /* 0x000fce00078e0006 */
.L_x_14:
[----:B------:R-:W-:-:S04]  /*1670*/  LOP3.LUT R2, R2, 0x3, RZ, 0xc0, !PT ;  /* 0x0000000302027812 */ /* 0x000fc800078ec0ff */
[----:B------:R-:W-:-:S13]  /*1680*/  ISETP.NE.AND P0, PT, R2, RZ, PT ;  /* 0x000000ff0200720c */ /* 0x000fda0003f05270 */
[----:B------:R-:W-:Y:S05]  /*1690*/  @!P0 BRA `(.L_x_16) ;  /* 0x0000000400088947 */ /* 0x000fea0003800000 */
[----:B------:R-:W-:-:S13]  /*16a0*/  ISETP.NE.AND P0, PT, R2, 0x1, PT ;  /* 0x000000010200780c */ /* 0x000fda0003f05270 */
[----:B------:R-:W-:Y:S05]  /*16b0*/  @!P0 BRA `(.L_x_17) ;  /* 0x00000000009c8947 */ /* 0x000fea0003800000 */
[----:B------:R-:W0:Y:S01]  /*16c0*/  LDC R6, c[0x0][0x394] ;  /* 0x0000e500ff067b82 */ /* 0x000e220000000800 */
[----:B------:R-:W-:-:S05]  /*16d0*/  IADD3 R3, P1, PT, R15, R10, RZ ;  /* 0x0000000a0f037210 */ /* 0x000fca0007f3e0ff */
[----:B------:R-:W-:Y:S02]  /*16e0*/  IMAD.X R4, R0, 0x1, R7, P1 ;  /* 0x0000000100047824 */ /* 0x000fe400008e0607 */
[----:B------:R-:W1:Y:S01]  /*16f0*/  LDC.64 R12, c[0x0][0x380] ;  /* 0x0000e000ff0c7b82 */ /* 0x000e620000000a00 */
[----:B0-----:R-:W-:-:S04]  /*1700*/  ISETP.NE.U32.AND P0, PT, R15, R6, PT ;  /* 0x000000060f00720c */ /* 0x001fc80003f05070 */
[----:B------:R-:W-:Y:S02]  /*1710*/  ISETP.NE.AND.EX P0, PT, R0, UR22, PT, P0 ;  /* 0x0000001600007c0c */ /* 0x000fe4000bf05300 */
[----:B-1----:R-:W-:-:S04]  /*1720*/  LEA R2, P1, R3, R12, 0x2 ;  /* 0x0000000c03027211 */ /* 0x002fc800078210ff */
[----:B------:R-:W-:-:S07]  /*1730*/  LEA.HI.X R3, R3, R13, R4, 0x2, P1 ;  /* 0x0000000d03037211 */ /* 0x000fce00008f1404 */
[----:B------:R-:W2:Y:S01]  /*1740*/  @P0 LDG.E R17, desc[UR14][R2.64] ;  /* 0x0000000e02110981 */ /* 0x000ea2000c1e1900 */
[----:B------:R-:W0:Y:S01]  /*1750*/  @P0 LDC R13, c[0x0][0x388] ;  /* 0x0000e200ff0d0b82 */ /* 0x000e220000000800 */
[----:B------:R-:W-:Y:S01]  /*1760*/  @P0 IMAD.MOV.U32 R21, RZ, RZ, 0x1 ;  /* 0x00000001ff150424 */ /* 0x000fe200078e00ff */
[----:B0-----:R-:W-:-:S04]  /*1770*/  @P0 LEA R12, P1, R13, R2, 0x2 ;  /* 0x000000020d0c0211 */ /* 0x001fc800078210ff */
[----:B------:R-:W-:-:S05]  /*1780*/  @P0 LEA.HI.X R13, R13, R3, R22, 0x2, P1 ;  /* 0x000000030d0d0211 */ /* 0x000fca00008f1416 */
[----:B------:R0:W-:Y:S04]  /*1790*/  @P0 STG.E desc[UR14][R12.64+0x4], R21 ;  /* 0x000004150c000986 */ /* 0x0001e8000c10190e */
[----:B--2---:R0:W-:Y:S04]  /*17a0*/  @P0 STG.E desc[UR14][R12.64], R17 ;  /* 0x000000110c000986 */ /* 0x0041e8000c10190e */
[----:B------:R-:W2:Y:S01]  /*17b0*/  @P0 LDG.E R19, desc[UR14][R2.64] ;  /* 0x0000000e02130981 */ /* 0x000ea2000c1e1900 */
[----:B------:R-:W-:-:S03]  /*17c0*/  IADD3 R4, P2, PT, R15, 0x1, RZ ;  /* 0x000000010f047810 */ /* 0x000fc60007f5e0ff */
[----:B------:R0:W-:Y:S01]  /*17d0*/  @P0 STG.E desc[UR14][R12.64+0x10], RZ ;  /* 0x000010ff0c000986 */ /* 0x0001e2000c10190e */
[----:B------:R-:W-:Y:S01]  /*17e0*/  ISETP.NE.U32.AND P1, PT, R4, R6, PT ;  /* 0x000000060400720c */ /* 0x000fe20003f25070 */
[----:B------:R-:W-:Y:S02]  /*17f0*/  IMAD.X R4, RZ, RZ, R0, P2 ;  /* 0x000000ffff047224 */ /* 0x000fe400010e0600 */
[----:B--2---:R0:W-:Y:S04]  /*1800*/  @P0 STG.E desc[UR14][R12.64+0x8], R19 ;  /* 0x000008130c000986 */ /* 0x0041e8000c10190e */
[----:B------:R0:W-:Y:S01]  /*1810*/  @P0 STG.E desc[UR14][R12.64+0xc], R19 ;  /* 0x00000c130c000986 */ /* 0x0001e2000c10190e */
[----:B------:R-:W-:Y:S02]  /*1820*/  ISETP.NE.AND.EX P0, PT, R4, UR22, PT, P1 ;  /* 0x0000001604007c0c */ /* 0x000fe4000bf05310 */
[----:B------:R-:W-:-:S05]  /*1830*/  IADD3 R8, P1, PT, R15, 0x2, RZ ;  /* 0x000000020f087810 */ /* 0x000fca0007f3e0ff */
[----:B------:R-:W-:-:S06]  /*1840*/  IMAD.X R6, RZ, RZ, R0, P1 ;  /* 0x000000ffff067224 */ /* 0x000fcc00008e0600 */
[----:B0-----:R-:W-:Y:S05]  /*1850*/  @!P0 BRA `(.L_x_18) ;  /* 0x00000000002c8947 */ /* 0x001fea0003800000 */
[----:B------:R-:W2:Y:S01]  /*1860*/  LDG.E R15, desc[UR14][R2.64+0x4] ;  /* 0x0000040e020f7981 */ /* 0x000ea2000c1e1900 */
[----:B------:R-:W0:Y:S01]  /*1870*/  LDC R13, c[0x0][0x388] ;  /* 0x0000e200ff0d7b82 */ /* 0x000e220000000800 */
[----:B------:R-:W-:Y:S01]  /*1880*/  IMAD.MOV.U32 R19, RZ, RZ, 0x1 ;  /* 0x00000001ff137424 */ /* 0x000fe200078e00ff */
[----:B0-----:R-:W-:-:S04]  /*1890*/  LEA R12, P0, R13, R2, 0x2 ;  /* 0x000000020d0c7211 */ /* 0x001fc800078010ff */
[----:B------:R-:W-:-:S05]  /*18a0*/  LEA.HI.X R13, R13, R3, R22, 0x2, P0 ;  /* 0x000000030d0d7211 */ /* 0x000fca00000f1416 */
[----:B------:R0:W-:Y:S04]  /*18b0*/  STG.E desc[UR14][R12.64+0x8], R19 ;  /* 0x000008130c007986 */ /* 0x0001e8000c10190e */
[----:B--2---:R0:W-:Y:S04]  /*18c0*/  STG.E desc[UR14][R12.64+0x4], R15 ;  /* 0x0000040f0c007986 */ /* 0x0041e8000c10190e */
[----:B------:R-:W2:Y:S04]  /*18d0*/  LDG.E R17, desc[UR14][R2.64+0x4] ;  /* 0x0000040e02117981 */ /* 0x000ea8000c1e1900 */
[----:B------:R0:W-:Y:S04]  /*18e0*/  STG.E desc[UR14][R12.64+0x14], RZ ;  /* 0x000014ff0c007986 */ /* 0x0001e8000c10190e */
[----:B--2---:R0:W-:Y:S04]  /*18f0*/  STG.E desc[UR14][R12.64+0xc], R17 ;  /* 0x00000c110c007986 */ /* 0x0041e8000c10190e */
[----:B------:R0:W-:Y:S02]  /*1900*/  STG.E desc[UR14][R12.64+0x10], R17 ;  /* 0x000010110c007986 */ /* 0x0001e4000c10190e */
.L_x_18:
[----:B0-----:R-:W-:Y:S02]  /*1910*/  IMAD.MOV.U32 R15, RZ, RZ, R8 ;  /* 0x000000ffff0f7224 */ /* 0x001fe400078e0008 */
[----:B------:R-:W-:-:S07]  /*1920*/  IMAD.MOV.U32 R0, RZ, RZ, R6 ;  /* 0x000000ffff007224 */ /* 0x000fce00078e0006 */
.L_x_17:
[----:B------:R-:W0:Y:S02]  /*1930*/  LDC R13, c[0x0][0x388] ;  /* 0x0000e200ff0d7b82 */ /* 0x000e240000000800 */
[----:B0-----:R-:W-:-:S04]  /*1940*/  LOP3.LUT R2, R13, 0x1, RZ, 0xc0, !PT ;  /* 0x000000010d027812 */ /* 0x001fc800078ec0ff */
[----:B------:R-:W-:-:S13]  /*1950*/  ISETP.NE.U32.AND P0, PT, R2, 0x1, PT ;  /* 0x000000010200780c */ /* 0x000fda0003f05070 */
[----:B------:R-:W-:Y:S05]  /*1960*/  @P0 BRA `(.L_x_16) ;  /* 0x0000000000540947 */ /* 0x000fea0003800000 */
[----:B------:R-:W0:Y:S01]  /*1970*/  LDC R2, c[0x0][0x394] ;  /* 0x0000e500ff027b82 */ /* 0x000e220000000800 */
[C---:B------:R-:W-:Y:S02]  /*1980*/  IADD3 R8, P1, PT, R15.reuse, 0x1, RZ ;  /* 0x000000010f087810 */ /* 0x040fe40007f3e0ff */
[----:B0-----:R-:W-:-:S04]  /*1990*/  ISETP.NE.U32.AND P0, PT, R15, R2, PT ;  /* 0x000000020f00720c */ /* 0x001fc80003f05070 */
[----:B------:R-:W-:-:S13]  /*19a0*/  ISETP.NE.AND.EX P0, PT, R0, UR22, PT, P0 ;  /* 0x0000001600007c0c */ /* 0x000fda000bf05300 */
[----:B------:R-:W-:Y:S05]  /*19b0*/  @!P0 BRA `(.L_x_19) ;  /* 0x00000000003c8947 */ /* 0x000fea0003800000 */
[----:B------:R-:W0:Y:S01]  /*19c0*/  LDC.64 R16, c[0x0][0x380] ;  /* 0x0000e000ff107b82 */ /* 0x000e220000000a00 */
[----:B------:R-:W-:-:S05]  /*19d0*/  IADD3 R3, P0, PT, R15, R10, RZ ;  /* 0x0000000a0f037210 */ /* 0x000fca0007f1e0ff */
[----:B------:R-:W-:Y:S01]  /*19e0*/  IMAD.X R4, R0, 0x1, R7, P0 ;  /* 0x0000000100047824 */ /* 0x000fe200000e0607 */
[----:B0-----:R-:W-:-:S04]  /*19f0*/  LEA R2, P0, R3, R16, 0x2 ;  /* 0x0000001003027211 */ /* 0x001fc800078010ff */
[----:B------:R-:W-:-:S05]  /*1a00*/  LEA.HI.X R3, R3, R17, R4, 0x2, P0 ;  /* 0x0000001103037211 */ /* 0x000fca00000f1404 */
[----:B------:R-:W2:Y:S01]  /*1a10*/  LDG.E R15, desc[UR14][R2.64] ;  /* 0x0000000e020f7981 */ /* 0x000ea2000c1e1900 */
[----:B------:R-:W-:Y:S01]  /*1a20*/  LEA R12, P0, R13, R2, 0x2 ;  /* 0x000000020d0c7211 */ /* 0x000fe200078010ff */
[----:B------:R-:W-:-:S03]  /*1a30*/  IMAD.MOV.U32 R19, RZ, RZ, 0x1 ;  /* 0x00000001ff137424 */ /* 0x000fc600078e00ff */
[----:B------:R-:W-:-:S05]  /*1a40*/  LEA.HI.X R13, R13, R3, R22, 0x2, P0 ;  /* 0x000000030d0d7211 */ /* 0x000fca00000f1416 */
[----:B------:R0:W-:Y:S04]  /*1a50*/  STG.E desc[UR14][R12.64+0x4], R19 ;  /* 0x000004130c007986 */ /* 0x0001e8000c10190e */
[----:B--2---:R0:W-:Y:S04]  /*1a60*/  STG.E desc[UR14][R12.64], R15 ;  /* 0x0000000f0c007986 */ /* 0x0041e8000c10190e */
[----:B------:R-:W2:Y:S04]  /*1a70*/  LDG.E R17, desc[UR14][R2.64] ;  /* 0x0000000e02117981 */ /* 0x000ea8000c1e1900 */
[----:B------:R0:W-:Y:S04]  /*1a80*/  STG.E desc[UR14][R12.64+0x10], RZ ;  /* 0x000010ff0c007986 */ /* 0x0001e8000c10190e */
[----:B--2---:R0:W-:Y:S04]  /*1a90*/  STG.E desc[UR14][R12.64+0x8], R17 ;  /* 0x000008110c007986 */ /* 0x0041e8000c10190e */
[----:B------:R0:W-:Y:S02]  /*1aa0*/  STG.E desc[UR14][R12.64+0xc], R17 ;  /* 0x00000c110c007986 */ /* 0x0001e4000c10190e */
.L_x_19:
[----:B------:R-:W-:-:S07]  /*1ab0*/  IMAD.X R6, RZ, RZ, R0, P1 ;  /* 0x000000ffff067224 */ /* 0x000fce00008e0600 */
.L_x_16:
[----:B------:R-:W-:Y:S02]  /*1ac0*/  UIADD3 UR5, UP0, UPT, UR10, 0x1, URZ ;  /* 0x000000010a057890 */ /* 0x000fe4000ff1e0ff */
[----:B------:R-:W-:Y:S02]  /*1ad0*/  USHF.R.S32.HI UR7, URZ, 0x1f, UR20 ;  /* 0x0000001fff077899 */ /* 0x000fe40008011414 */
[----:B------:R-:W-:Y:S02]  /*1ae0*/  UIADD3.X UR6, UPT, UPT, URZ, UR21, URZ, UP0, !UPT ;  /* 0x00000015ff067290 */ /* 0x000fe400087fe4ff */
[----:B------:R-:W-:-:S04]  /*1af0*/  UISETP.GE.U32.AND UP0, UPT, UR5, UR20, UPT ;  /* 0x000000140500728c */ /* 0x000fc8000bf06070 */
[----:B------:R-:W-:-:S09]  /*1b00*/  UISETP.GE.U32.AND.EX UP0, UPT, UR6, UR7, UPT, UP0 ;  /* 0x000000070600728c */ /* 0x000fd2000bf06100 */
[----:B------:R-:W-:Y:S05]  /*1b10*/  BRA.U UP0, `(.L_x_20) ;  /* 0x0000000d005c7547 */ /* 0x000fea000b800000 */
[----:B------:R-:W-:Y:S02]  /*1b20*/  IMAD.U32 R3, RZ, RZ, UR5 ;  /* 0x00000005ff037e24 */ /* 0x000fe4000f8e00ff */
[----:B------:R-:W-:-:S07]  /*1b30*/  IMAD.U32 R4, RZ, RZ, UR6 ;  /* 0x00000006ff047e24 */ /* 0x000fce000f8e00ff */
.L_x_28:
[----:B01----:R-:W0:Y:S02]  /*1b40*/  LDC.64 R12, c[0x0][0x3a8] ;  /* 0x0000ea00ff0c7b82 */ /* 0x003e240000000a00 */
[----:B0-----:R-:W-:-:S04]  /*1b50*/  LEA R12, P0, R3, R12, 0x2 ;  /* 0x0000000c030c7211 */ /* 0x001fc800078010ff */
[----:B------:R-:W-:-:S05]  /*1b60*/  LEA.HI.X R13, R3, R13, R4, 0x2, P0 ;  /* 0x0000000d030d7211 */ /* 0x000fca00000f1404 */
[----:B------:R-:W2:Y:S02]  /*1b70*/  LDG.E R12, desc[UR14][R12.64] ;  /* 0x0000000e0c0c7981 */ /* 0x000ea4000c1e1900 */
[----:B--2---:R-:W-:-:S13]  /*1b80*/  ISETP.NE.AND P0, PT, R12, RZ, PT ;  /* 0x000000ff0c00720c */ /* 0x004fda0003f05270 */
[----:B------:R-:W-:Y:S05]  /*1b90*/  @P0 BRA `(.L_x_21) ;  /* 0x0000000c00240947 */ /* 0x000fea0003800000 */
[----:B------:R-:W0:Y:S01]  /*1ba0*/  LDC R24, c[0x0][0x394] ;  /* 0x0000e500ff187b82 */ /* 0x000e220000000800 */
[----:B------:R-:W1:Y:S01]  /*1bb0*/  LDCU UR5, c[0x0][0x38c] ;  /* 0x00007180ff0577ac */ /* 0x000e620008000800 */
[----:B------:R-:W-:-:S06]  /*1bc0*/  IMAD.U32 R25, RZ, RZ, UR22 ;  /* 0x00000016ff197e24 */ /* 0x000fcc000f8e00ff */
[----:B------:R-:W2:Y:S01]  /*1bd0*/  LDC.64 R14, c[0x0][0x380] ;  /* 0x0000e000ff0e7b82 */ /* 0x000ea20000000a00 */
[----:B-1----:R-:W-:-:S04]  /*1be0*/  IMAD R0, R4, UR5, RZ ;  /* 0x0000000504007c24 */ /* 0x002fc8000f8e02ff */
[----:B------:R-:W-:Y:S01]  /*1bf0*/  IMAD R19, R20, R3, R0 ;  /* 0x0000000314137224 */ /* 0x000fe200078e0200 */
[----:B0-----:R-:W-:Y:S01]  /*1c00*/  IADD3 R2, P0, PT, R10, R24, RZ ;  /* 0x000000180a027210 */ /* 0x001fe20007f1e0ff */
[----:B------:R-:W-:-:S03]  /*1c10*/  IMAD.WIDE.U32 R12, R3, UR5, R24 ;  /* 0x00000005030c7c25 */ /* 0x000fc6000f8e0018 */
[----:B------:R-:W-:Y:S01]  /*1c20*/  IADD3.X R17, PT, PT, R7, UR22, RZ, P0, !PT ;  /* 0x0000001607117c10 */ /* 0x000fe200087fe4ff */
[----:B------:R-:W-:Y:S01]  /*1c30*/  IMAD.IADD R0, R13, 0x1, R19 ;  /* 0x000000010d007824 */ /* 0x000fe200078e0213 */
[-C--:B--2---:R-:W-:Y:S02]  /*1c40*/  LEA R18, P0, R2, R14.reuse, 0x2 ;  /* 0x0000000e02127211 */ /* 0x084fe400078010ff */
[----:B------:R-:W-:Y:S02]  /*1c50*/  LEA R16, P1, R12, R14, 0x2 ;  /* 0x0000000e0c107211 */ /* 0x000fe400078210ff */
[-C--:B------:R-:W-:Y:S02]  /*1c60*/  LEA.HI.X R19, R2, R15.reuse, R17, 0x2, P0 ;  /* 0x0000000f02137211 */ /* 0x080fe400000f1411 */
[----:B------:R-:W-:-:S03]  /*1c70*/  LEA.HI.X R17, R12, R15, R0, 0x2, P1 ;  /* 0x0000000f0c117211 */ /* 0x000fc600008f1400 */
[----:B------:R-:W2:Y:S04]  /*1c80*/  LDG.E R18, desc[UR14][R18.64] ;  /* 0x0000000e12127981 */ /* 0x000ea8000c1e1900 */
[----:B------:R-:W2:Y:S02]  /*1c90*/  LDG.E R17, desc[UR14][R16.64] ;  /* 0x0000000e10117981 */ /* 0x000ea4000c1e1900 */
[----:B--2---:R-:W-:-:S13]  /*1ca0*/  ISETP.NE.AND P0, PT, R18, R17, PT ;  /* 0x000000111200720c */ /* 0x004fda0003f05270 */
[----:B------:R-:W-:Y:S05]  /*1cb0*/  @P0 BRA `(.L_x_21) ;  /* 0x0000000800dc0947 */ /* 0x000fea0003800000 */
[----:B------:R-:W0:Y:S01]  /*1cc0*/  LDC R12, c[0x0][0x388] ;  /* 0x0000e200ff0c7b82 */ /* 0x000e220000000800 */
[----:B------:R-:W-:Y:S02]  /*1cd0*/  IMAD.MOV.U32 R21, RZ, RZ, RZ ;  /* 0x000000ffff157224 */ /* 0x000fe400078e00ff */
[----:B------:R-:W-:Y:S02]  /*1ce0*/  IMAD.MOV.U32 R18, RZ, RZ, RZ ;  /* 0x000000ffff127224 */ /* 0x000fe400078e00ff */
[----:B------:R-:W-:Y:S02]  /*1cf0*/  IMAD.MOV.U32 R2, RZ, RZ, R8 ;  /* 0x000000ffff027224 */ /* 0x000fe400078e0008 */
[----:B------:R-:W-:Y:S01]  /*1d00*/  IMAD.MOV.U32 R0, RZ, RZ, R6 ;  /* 0x000000ffff007224 */ /* 0x000fe200078e0006 */
[----:B0-----:R-:W-:-:S13]  /*1d10*/  ISETP.GE.U32.AND P0, PT, R12, 0x4, PT ;  /* 0x000000040c00780c */ /* 0x001fda0003f06070 */
[----:B------:R-:W-:Y:S05]  /*1d20*/  @!P0 BRA `(.L_x_22) ;  /* 0x0000000400748947 */ /* 0x000fea0003800000 */
[----:B------:R-:W0:Y:S01]  /*1d30*/  LDC R24, c[0x0][0x394] ;  /* 0x0000e500ff187b82 */ /* 0x000e220000000800 */
[----:B------:R-:W-:Y:S01]  /*1d40*/  LOP3.LUT R21, R12, 0xfffffffc, RZ, 0xc0, !PT ;  /* 0xfffffffc0c157812 */ /* 0x000fe200078ec0ff */
[----:B------:R-:W-:Y:S02]  /*1d50*/  IMAD.MOV.U32 R23, RZ, RZ, RZ ;  /* 0x000000ffff177224 */ /* 0x000fe400078e00ff */
[----:B------:R-:W-:Y:S02]  /*1d60*/  IMAD.MOV.U32 R25, RZ, RZ, RZ ;  /* 0x000000ffff197224 */ /* 0x000fe400078e00ff */
[----:B------:R-:W-:Y:S02]  /*1d70*/  IMAD.MOV.U32 R2, RZ, RZ, R8 ;  /* 0x000000ffff027224 */ /* 0x000fe400078e0008 */
[----:B------:R-:W1:Y:S01]  /*1d80*/  LDC.64 R14, c[0x0][0x380] ;  /* 0x0000e000ff0e7b82 */ /* 0x000e620000000a00 */
[----:B------:R-:W-:-:S07]  /*1d90*/  IMAD.MOV.U32 R0, RZ, RZ, R6 ;  /* 0x000000ffff007224 */ /* 0x000fce00078e0006 */
.L_x_23:
[C---:B0-----:R-:W-:Y:S02]  /*1da0*/  ISETP.NE.U32.AND P0, PT, R23.reuse, R24, PT ;  /* 0x000000181700720c */ /* 0x041fe40003f05070 */
[----:B------:R-:W-:Y:S02]  /*1db0*/  IADD3 R13, P1, PT, R23, R10, RZ ;  /* 0x0000000a170d7210 */ /* 0x000fe40007f3e0ff */
[----:B------:R-:W-:-:S03]  /*1dc0*/  ISETP.NE.AND.EX P0, PT, R25, UR22, PT, P0 ;  /* 0x0000001619007c0c */ /* 0x000fc6000bf05300 */
[----:B------:R-:W-:Y:S01]  /*1dd0*/  IMAD.X R16, R25, 0x1, R7, P1 ;  /* 0x0000000119107824 */ /* 0x000fe200008e0607 */
[----:B-1----:R-:W-:-:S04]  /*1de0*/  LEA R12, P1, R13, R14, 0x2 ;  /* 0x0000000e0d0c7211 */ /* 0x002fc800078210ff */
[----:B------:R-:W-:-:S05]  /*1df0*/  LEA.HI.X R13, R13, R15, R16, 0x2, P1 ;  /* 0x0000000f0d0d7211 */ /* 0x000fca00008f1410 */
[----:B------:R-:W2:Y:S01]  /*1e00*/  @P0 LDG.E R19, desc[UR14][R12.64] ;  /* 0x0000000e0c130981 */ /* 0x000ea2000c1e1900 */
[----:B------:R-:W-:-:S04]  /*1e10*/  @P0 IADD3 R17, P2, PT, R2, R9, RZ ;  /* 0x0000000902110210 */ /* 0x000fc80007f5e0ff */
[----:B------:R-:W-:Y:S01]  /*1e20*/  @P0 LEA R16, P1, R17, R14, 0x2 ;  /* 0x0000000e11100211 */ /* 0x000fe200078210ff */
[----:B------:R-:W-:-:S05]  /*1e30*/  @P0 IMAD.X R18, R0, 0x1, R5, P2 ;  /* 0x0000000100120824 */ /* 0x000fca00010e0605 */
[----:B------:R-:W-:-:S05]  /*1e40*/  @P0 LEA.HI.X R17, R17, R15, R18, 0x2, P1 ;  /* 0x0000000f11110211 */ /* 0x000fca00008f1412 */
[----:B------:R-:W3:Y:S04]  /*1e50*/  @P0 LDG.E R18, desc[UR14][R16.64+0x8] ;  /* 0x0000080e10120981 */ /* 0x000ee8000c1e1900 */
[----:B--2---:R-:W-:Y:S04]  /*1e60*/  @P0 STG.E desc[UR14][R16.64], R19 ;  /* 0x0000001310000986 */ /* 0x004fe8000c10190e */
[----:B------:R-:W-:Y:S04]  /*1e70*/  @P0 STG.E desc[UR14][R16.64+0x4], R19 ;  /* 0x0000041310000986 */ /* 0x000fe8000c10190e */
[----:B------:R-:W3:Y:S02]  /*1e80*/  @P0 LDG.E R27, desc[UR14][R12.64] ;  /* 0x0000000e0c1b0981 */ /* 0x000ee4000c1e1900 */
[----:B---3--:R-:W-:-:S05]  /*1e90*/  @P0 VIMNMX R27, PT, PT, R18, R27, !PT ;  /* 0x0000001b121b0248 */ /* 0x008fca0007fe0100 */
[----:B------:R0:W-:Y:S04]  /*1ea0*/  @P0 STG.E desc[UR14][R16.64+0x8], R27 ;  /* 0x0000081b10000986 */ /* 0x0001e8000c10190e */
[----:B------:R-:W2:Y:S04]  /*1eb0*/  @P0 LDG.E R18, desc[UR14][R12.64] ;  /* 0x0000000e0c120981 */ /* 0x000ea8000c1e1900 */
[----:B------:R-:W-:Y:S01]  /*1ec0*/  @P0 STG.E desc[UR14][R16.64+0x10], RZ ;  /* 0x000010ff10000986 */ /* 0x000fe2000c10190e */
[----:B--2---:R-:W-:Y:S02]  /*1ed0*/  @P0 VIMNMX R29, PT, PT, R27, R18, PT ;  /* 0x000000121b1d0248 */ /* 0x004fe40003fe0100 */
[----:B------:R-:W-:-:S03]  /*1ee0*/  IADD3 R18, P1, PT, R23, 0x1, RZ ;  /* 0x0000000117127810 */ /* 0x000fc60007f3e0ff */
[----:B------:R1:W-:Y:S01]  /*1ef0*/  @P0 STG.E desc[UR14][R16.64+0xc], R29 ;  /* 0x00000c1d10000986 */ /* 0x0003e2000c10190e */
[----:B------:R-:W-:Y:S01]  /*1f00*/  ISETP.NE.U32.AND P0, PT, R18, R24, PT ;  /* 0x000000181200720c */ /* 0x000fe20003f05070 */
[----:B------:R-:W-:-:S05]  /*1f10*/  IMAD.X R18, RZ, RZ, R25, P1 ;  /* 0x000000ffff127224 */ /* 0x000fca00008e0619 */
[----:B------:R-:W-:-:S13]  /*1f20*/  ISETP.NE.AND.EX P0, PT, R18, UR22, PT, P0 ;  /* 0x0000001612007c0c */ /* 0x000fda000bf05300 */
[----:B0-----:R-:W2:Y:S01]  /*1f30*/  @P0 LDG.E R27, desc[UR14][R12.64+0x4] ;  /* 0x0000040e0c1b0981 */ /* 0x001ea2000c1e1900 */
[----:B------:R-:W-:-:S05]  /*1f40*/  @P0 IADD3 R19, P1, PT, R2, R9, RZ ;  /* 0x0000000902130210 */ /* 0x000fca0007f3e0ff */
[----:B------:R-:W-:Y:S01]  /*1f50*/  @P0 IMAD.X R26, R0, 0x1, R5, P1 ;  /* 0x00000001001a0824 */ /* 0x000fe200008e0605 */
[----:B------:R-:W-:-:S04]  /*1f60*/  @P0 LEA R18, P1, R19, R14, 0x2 ;  /* 0x0000000e13120211 */ /* 0x000fc800078210ff */
[----:B------:R-:W-:-:S05]  /*1f70*/  @P0 LEA.HI.X R19, R19, R15, R26, 0x2, P1 ;  /* 0x0000000f13130211 */ /* 0x000fca00008f141a */
[----:B-1----:R-:W3:Y:S04]  /*1f80*/  @P0 LDG.E R16, desc[UR14][R18.64+0xc] ;  /* 0x00000c0e12100981 */ /* 0x002ee8000c1e1900 */
[----:B--2---:R-:W-:Y:S04]  /*1f90*/  @P0 STG.E desc[UR14][R18.64+0x4], R27 ;  /* 0x0000041b12000986 */ /* 0x004fe8000c10190e */
[----:B------:R0:W-:Y:S04]  /*1fa0*/  @P0 STG.E desc[UR14][R18.64+0x8], R27 ;  /* 0x0000081b12000986 */ /* 0x0001e8000c10190e */
        /* <DEDUP_REMOVED lines=11> */
[----:B------:R-:W-:-:S05]  /*2060*/  @P0 IADD3 R26, P1, PT, R2, R9, RZ ;  /* 0x00000009021a0210 */ /* 0x000fca0007f3e0ff */
[----:B0-----:R-:W-:Y:S01]  /*2070*/  @P0 IMAD.X R27, R0, 0x1, R5, P1 ;  /* 0x00000001001b0824 */ /* 0x001fe200008e0605 */
[----:B------:R-:W-:-:S04]  /*2080*/  @P0 LEA R16, P1, R26, R14, 0x2 ;  /* 0x0000000e1a100211 */ /* 0x000fc800078210ff */
[----:B-1----:R-:W-:Y:S02]  /*2090*/  @P0 LEA.HI.X R17, R26, R15, R27, 0x2, P1 ;  /* 0x0000000f1a110211 */ /* 0x002fe400008f141b */
[----:B------:R-:W3:Y:S04]  /*20a0*/  @P0 LDG.E R27, desc[UR14][R12.64+0x8] ;  /* 0x0000080e0c1b0981 */ /* 0x000ee8000c1e1900 */
[----:B--2---:R-:W2:Y:S04]  /*20b0*/  @P0 LDG.E R18, desc[UR14][R16.64+0x10] ;  /* 0x0000100e10120981 */ /* 0x004ea8000c1e1900 */
[----:B---3--:R-:W-:Y:S04]  /*20c0*/  @P0 STG.E desc[UR14][R16.64+0x8], R27 ;  /* 0x0000081b10000986 */ /* 0x008fe8000c10190e */
[----:B------:R0:W-:Y:S04]  /*20d0*/  @P0 STG.E desc[UR14][R16.64+0xc], R27 ;  /* 0x00000c1b10000986 */ /* 0x0001e8000c10190e */
[----:B------:R-:W2:Y:S02]  /*20e0*/  @P0 LDG.E R19, desc[UR14][R12.64+0x8] ;  /* 0x0000080e0c130981 */ /* 0x000ea4000c1e1900 */
[----:B--2---:R-:W-:-:S05]  /*20f0*/  @P0 VIMNMX R19, PT, PT, R18, R19, !PT ;  /* 0x0000001312130248 */ /* 0x004fca0007fe0100 */
        /* <DEDUP_REMOVED lines=9> */
[----:B0-----:R-:W3:Y:S01]  /*2190*/  @P0 LDG.E R27, desc[UR14][R12.64+0xc] ;  /* 0x00000c0e0c1b0981 */ /* 0x001ee2000c1e1900 */
[----:B------:R-:W-:-:S05]  /*21a0*/  @P0 IADD3 R2, P1, PT, R2, R9, RZ ;  /* 0x0000000902020210 */ /* 0x000fca0007f3e0ff */
[----:B------:R-:W-:Y:S01]  /*21b0*/  @P0 IMAD.X R0, R0, 0x1, R5, P1 ;  /* 0x0000000100000824 */ /* 0x000fe200008e0605 */
[----:B------:R-:W-:-:S04]  /*21c0*/  @P0 LEA R18, P1, R2, R14, 0x2 ;  /* 0x0000000e02120211 */ /* 0x000fc800078210ff */
[----:B-1----:R-:W-:-:S05]  /*21d0*/  @P0 LEA.HI.X R19, R2, R15, R0, 0x2, P1 ;  /* 0x0000000f02130211 */ /* 0x002fca00008f1400 */
[----:B------:R-:W4:Y:S04]  /*21e0*/  @P0 LDG.E R0, desc[UR14][R18.64+0x14] ;  /* 0x0000140e12000981 */ /* 0x000f28000c1e1900 */
[----:B---3--:R3:W-:Y:S04]  /*21f0*/  @P0 STG.E desc[UR14][R18.64+0xc], R27 ;  /* 0x00000c1b12000986 */ /* 0x0087e8000c10190e */
[----:B------:R3:W-:Y:S04]  /*2200*/  @P0 STG.E desc[UR14][R18.64+0x10], R27 ;  /* 0x0000101b12000986 */ /* 0x0007e8000c10190e */
[----:B--2---:R-:W4:Y:S02]  /*2210*/  @P0 LDG.E R17, desc[UR14][R12.64+0xc] ;  /* 0x00000c0e0c110981 */ /* 0x004f24000c1e1900 */
[----:B----4-:R-:W-:-:S05]  /*2220*/  @P0 VIMNMX R17, PT, PT, R0, R17, !PT ;  /* 0x0000001100110248 */ /* 0x010fca0007fe0100 */
[----:B------:R3:W-:Y:S04]  /*2230*/  @P0 STG.E desc[UR14][R18.64+0x14], R17 ;  /* 0x0000141112000986 */ /* 0x0007e8000c10190e */
[----:B------:R-:W2:Y:S04]  /*2240*/  @P0 LDG.E R0, desc[UR14][R12.64+0xc] ;  /* 0x00000c0e0c000981 */ /* 0x000ea8000c1e1900 */
[----:B------:R3:W-:Y:S01]  /*2250*/  @P0 STG.E desc[UR14][R18.64+0x1c], RZ ;  /* 0x00001cff12000986 */ /* 0x0007e2000c10190e */
[----:B--2---:R-:W-:-:S05]  /*2260*/  @P0 VIMNMX R29, PT, PT, R17, R0, PT ;  /* 0x00000000111d0248 */ /* 0x004fca0003fe0100 */
[----:B------:R3:W-:Y:S01]  /*2270*/  @P0 STG.E desc[UR14][R18.64+0x18], R29 ;  /* 0x0000181d12000986 */ /* 0x0007e2000c10190e */
[----:B------:R-:W-:-:S05]  /*2280*/  IADD3 R23, P0, PT, R23, 0x4, RZ ;  /* 0x0000000417177810 */ /* 0x000fca0007f1e0ff */
[----:B------:R-:W-:Y:S01]  /*2290*/  IMAD.X R25, RZ, RZ, R25, P0 ;  /* 0x000000ffff197224 */ /* 0x000fe200000e0619 */
[----:B------:R-:W-:-:S04]  /*22a0*/  ISETP.NE.U32.AND P0, PT, R23, R21, PT ;  /* 0x000000151700720c */ /* 0x000fc80003f05070 */
[----:B------:R-:W-:Y:S02]  /*22b0*/  ISETP.NE.AND.EX P0, PT, R25, R22, PT, P0 ;  /* 0x000000161900720c */ /* 0x000fe40003f05300 */
[----:B------:R-:W-:-:S05]  /*22c0*/  IADD3 R2, P1, PT, R23, R8, RZ ;  /* 0x0000000817027210 */ /* 0x000fca0007f3e0ff */
[----:B------:R-:W-:-:S06]  /*22d0*/  IMAD.X R0, R25, 0x1, R6, P1 ;  /* 0x0000000119007824 */ /* 0x000fcc00008e0606 */
[----:B---3--:R-:W-:Y:S05]  /*22e0*/  @P0 BRA `(.L_x_23) ;  /* 0xfffffff800ac0947 */ /* 0x008fea000383ffff */
[----:B------:R-:W-:-:S07]  /*22f0*/  IMAD.MOV.U32 R18, RZ, RZ, R22 ;  /* 0x000000ffff127224 */ /* 0x000fce00078e0016 */
.L_x_22:
[----:B------:R-:W0:Y:S01]  /*2300*/  LDCU UR5, c[0x0][0x388] ;  /* 0x00007100ff0577ac */ /* 0x000e220008000800 */
[----:B------:R-:W-:Y:S02]  /*2310*/  IMAD.MOV.U32 R8, RZ, RZ, R2 ;  /* 0x000000ffff087224 */ /* 0x000fe400078e0002 */
[----:B------:R-:W-:Y:S01]  /*2320*/  IMAD.MOV.U32 R6, RZ, RZ, R0 ;  /* 0x000000ffff067224 */ /* 0x000fe200078e0000 */
[----:B0-----:R-:W-:-:S04]  /*2330*/  ULOP3.LUT UR5, UR5, 0x3, URZ, 0xc0, !UPT ;  /* 0x0000000305057892 */ /* 0x001fc8000f8ec0ff */
[----:B------:R-:W-:-:S09]  /*2340*/  UISETP.NE.AND UP0, UPT, UR5, URZ, UPT ;  /* 0x000000ff0500728c */ /* 0x000fd2000bf05270 */
[----:B------:R-:W-:Y:S05]  /*2350*/  BRA.U !UP0, `(.L_x_24) ;  /* 0x0000000508207547 */ /* 0x000fea000b800000 */
[C---:B------:R-:W-:Y:S02]  /*2360*/  ISETP.NE.U32.AND P0, PT, R21.reuse, R24, PT ;  /* 0x000000181500720c */ /* 0x040fe40003f05070 */
[----:B------:R-:W-:Y:S02]  /*2370*/  IADD3 R6, P1, PT, R21, R10, RZ ;  /* 0x0000000a15067210 */ /* 0x000fe40007f3e0ff */
[----:B------:R-:W-:-:S03]  /*2380*/  ISETP.NE.AND.EX P0, PT, R18, UR22, PT, P0 ;  /* 0x0000001612007c0c */ /* 0x000fc6000bf05300 */
[----:B------:R-:W-:Y:S01]  /*2390*/  IMAD.X R8, R18, 0x1, R7, P1 ;  /* 0x0000000112087824 */ /* 0x000fe200008e0607 */
[----:B------:R-:W-:-:S04]  /*23a0*/  LEA R12, P1, R6, R14, 0x2 ;  /* 0x0000000e060c7211 */ /* 0x000fc800078210ff */
[----:B------:R-:W-:-:S05]  /*23b0*/  LEA.HI.X R13, R6, R15, R8, 0x2, P1 ;  /* 0x0000000f060d7211 */ /* 0x000fca00008f1408 */
[----:B------:R-:W-:Y:S05]  /*23c0*/  @!P0 BRA `(.L_x_25) ;  /* 0x00000000003c8947 */ /* 0x000fea0003800000 */
[----:B------:R-:W2:Y:S01]  /*23d0*/  LDG.E R19, desc[UR14][R12.64] ;  /* 0x0000000e0c137981 */ /* 0x000ea2000c1e1900 */
[----:B------:R-:W-:-:S05]  /*23e0*/  IADD3 R6, P0, PT, R2, R9, RZ ;  /* 0x0000000902067210 */ /* 0x000fca0007f1e0ff */
[----:B------:R-:W-:Y:S01]  /*23f0*/  IMAD.X R8, R0, 0x1, R5, P0 ;  /* 0x0000000100087824 */ /* 0x000fe200000e0605 */
[----:B------:R-:W-:-:S04]  /*2400*/  LEA R16, P0, R6, R14, 0x2 ;  /* 0x0000000e06107211 */ /* 0x000fc800078010ff */
[----:B------:R-:W-:-:S05]  /*2410*/  LEA.HI.X R17, R6, R15, R8, 0x2, P0 ;  /* 0x0000000f06117211 */ /* 0x000fca00000f1408 */
[----:B------:R-:W3:Y:S04]  /*2420*/  LDG.E R6, desc[UR14][R16.64+0x8] ;  /* 0x0000080e10067981 */ /* 0x000ee8000c1e1900 */
[----:B--2---:R0:W-:Y:S04]  /*2430*/  STG.E desc[UR14][R16.64], R19 ;  /* 0x0000001310007986 */ /* 0x0041e8000c10190e */
[----:B------:R0:W-:Y:S04]  /*2440*/  STG.E desc[UR14][R16.64+0x4], R19 ;  /* 0x0000041310007986 */ /* 0x0001e8000c10190e */
[----:B------:R-:W3:Y:S02]  /*2450*/  LDG.E R23, desc[UR14][R12.64] ;  /* 0x0000000e0c177981 */ /* 0x000ee4000c1e1900 */
[----:B---3--:R-:W-:-:S05]  /*2460*/  VIMNMX R23, PT, PT, R6, R23, !PT ;  /* 0x0000001706177248 */ /* 0x008fca0007fe0100 */
[----:B------:R0:W-:Y:S04]  /*2470*/  STG.E desc[UR14][R16.64+0x8], R23 ;  /* 0x0000081710007986 */ /* 0x0001e8000c10190e */
[----:B------:R-:W2:Y:S04]  /*2480*/  LDG.E R6, desc[UR14][R12.64] ;  /* 0x0000000e0c067981 */ /* 0x000ea8000c1e1900 */
[----:B------:R0:W-:Y:S01]  /*2490*/  STG.E desc[UR14][R16.64+0x10], RZ ;  /* 0x000010ff10007986 */ /* 0x0001e2000c10190e */
[----:B--2---:R-:W-:-:S05]  /*24a0*/  VIMNMX R25, PT, PT, R23, R6, PT ;  /* 0x0000000617197248 */ /* 0x004fca0003fe0100 */
[----:B------:R0:W-:Y:S02]  /*24b0*/  STG.E desc[UR14][R16.64+0xc], R25 ;  /* 0x00000c1910007986 */ /* 0x0001e4000c10190e */
.L_x_25:
[----:B------:R-:W-:Y:S01]  /*24c0*/  UISETP.NE.AND UP0, UPT, UR5, 0x1, UPT ;  /* 0x000000010500788c */ /* 0x000fe2000bf05270 */
[----:B------:R-:W-:-:S05]  /*24d0*/  IADD3 R8, P0, PT, R2, 0x1, RZ ;  /* 0x0000000102087810 */ /* 0x000fca0007f1e0ff */
[----:B------:R-:W-:-:S03]  /*24e0*/  IMAD.X R6, RZ, RZ, R0, P0 ;  /* 0x000000ffff067224 */ /* 0x000fc600000e0600 */
[----:B------:R-:W-:Y:S05]  /*24f0*/  BRA.U !UP0, `(.L_x_24) ;  /* 0x0000000108b87547 */ /* 0x000fea000b800000 */
[----:B0-----:R-:W-:-:S04]  /*2500*/  IADD3 R17, P1, PT, R21, 0x1, RZ ;  /* 0x0000000115117810 */ /* 0x001fc80007f3e0ff */
[----:B------:R-:W-:Y:S01]  /*2510*/  ISETP.NE.U32.AND P0, PT, R17, R24, PT ;  /* 0x000000181100720c */ /* 0x000fe20003f05070 */
[----:B------:R-:W-:-:S05]  /*2520*/  IMAD.X R6, RZ, RZ, R18, P1 ;  /* 0x000000ffff067224 */ /* 0x000fca00008e0612 */
[----:B------:R-:W-:-:S13]  /*2530*/  ISETP.NE.AND.EX P0, PT, R6, UR22, PT, P0 ;  /* 0x0000001606007c0c */ /* 0x000fda000bf05300 */
        /* <DEDUP_REMOVED lines=16> */
.L_x_26:
[----:B------:R-:W-:Y:S01]  /*2640*/  UISETP.NE.AND UP0, UPT, UR5, 0x2, UPT ;  /* 0x000000020500788c */ /* 0x000fe2000bf05270 */
[----:B------:R-:W-:-:S05]  /*2650*/  IADD3 R8, P0, PT, R2, 0x2, RZ ;  /* 0x0000000202087810 */ /* 0x000fca0007f1e0ff */
[----:B------:R-:W-:-:S03]  /*2660*/  IMAD.X R6, RZ, RZ, R0, P0 ;  /* 0x000000ffff067224 */ /* 0x000fc600000e0600 */
[----:B------:R-:W-:Y:S05]  /*2670*/  BRA.U !UP0, `(.L_x_24) ;  /* 0x0000000108587547 */ /* 0x000fea000b800000 */
[----:B------:R-:W-:-:S04]  /*2680*/  IADD3 R21, P1, PT, R21, 0x2, RZ ;  /* 0x0000000215157810 */ /* 0x000fc80007f3e0ff */
[----:B------:R-:W-:Y:S01]  /*2690*/  ISETP.NE.U32.AND P0, PT, R21, R24, PT ;  /* 0x000000181500720c */ /* 0x000fe20003f05070 */
[----:B------:R-:W-:Y:S01]  /*26a0*/  IMAD.X R6, RZ, RZ, R18, P1 ;  /* 0x000000ffff067224 */ /* 0x000fe200008e0612 */
[----:B------:R-:W-:-:S04]  /*26b0*/  IADD3 R8, P1, PT, R2, 0x3, RZ ;  /* 0x0000000302087810 */ /* 0x000fc80007f3e0ff */
[----:B------:R-:W-:-:S13]  /*26c0*/  ISETP.NE.AND.EX P0, PT, R6, UR22, PT, P0 ;  /* 0x0000001606007c0c */ /* 0x000fda000bf05300 */
[----:B------:R-:W-:Y:S05]  /*26d0*/  @!P0 BRA `(.L_x_27) ;  /* 0x00000000003c8947 */ /* 0x000fea0003800000 */
[----:B0-----:R-:W2:Y:S01]  /*26e0*/  LDG.E R17, desc[UR14][R12.64+0x8] ;  /* 0x0000080e0c117981 */ /* 0x001ea2000c1e1900 */
[----:B------:R-:W-:-:S04]  /*26f0*/  IADD3 R2, P0, PT, R2, R9, RZ ;  /* 0x0000000902027210 */ /* 0x000fc80007f1e0ff */
[----:B------:R-:W-:Y:S01]  /*2700*/  LEA R14, P2, R2, R14, 0x2 ;  /* 0x0000000e020e7211 */ /* 0x000fe200078410ff */
[----:B------:R-:W-:-:S05]  /*2710*/  IMAD.X R6, R0, 0x1, R5, P0 ;  /* 0x0000000100067824 */ /* 0x000fca00000e0605 */
        /* <DEDUP_REMOVED lines=11> */
.L_x_27:
[----:B------:R-:W-:-:S07]  /*27d0*/  IMAD.X R6, RZ, RZ, R0, P1 ;  /* 0x000000ffff067224 */ /* 0x000fce00008e0600 */
.L_x_24:
[----:B------:R-:W2:Y:S01]  /*27e0*/  LDC.64 R12, c[0x0][0x3a8] ;  /* 0x0000ea00ff0c7b82 */ /* 0x000ea20000000a00 */
[----:B-1----:R-:W-:Y:S01]  /*27f0*/  IMAD.MOV.U32 R15, RZ, RZ, 0x1 ;  /* 0x00000001ff0f7424 */ /* 0x002fe200078e00ff */
[----:B--2---:R-:W-:-:S04]  /*2800*/  LEA R12, P0, R3, R12, 0x2 ;  /* 0x0000000c030c7211 */ /* 0x004fc800078010ff */
[----:B------:R-:W-:-:S05]  /*2810*/  LEA.HI.X R13, R3, R13, R4, 0x2, P0 ;  /* 0x0000000d030d7211 */ /* 0x000fca00000f1404 */
[----:B------:R1:W-:Y:S04]  /*2820*/  STG.E desc[UR14][R12.64], R15 ;  /* 0x0000000f0c007986 */ /* 0x0003e8000c10190e */
.L_x_21:
[----:B------:R-:W-:Y:S01]  /*2830*/  IADD3 R3, P0, PT, R3, 0x1, RZ ;  /* 0x0000000103037810 */ /* 0x000fe20007f1e0ff */
[----:B------:R-:W-:-:S04]  /*2840*/  USHF.R.S32.HI UR5, URZ, 0x1f, UR20 ;  /* 0x0000001fff057899 */ /* 0x000fc80008011414 */
[----:B------:R-:W-:Y:S01]  /*2850*/  IMAD.X R4, RZ, RZ, R4, P0 ;  /* 0x000000ffff047224 */ /* 0x000fe200000e0604 */
[----:B------:R-:W-:-:S04]  /*2860*/  ISETP.GE.U32.AND P0, PT, R3, UR20, PT ;  /* 0x0000001403007c0c */ /* 0x000fc8000bf06070 */
[----:B------:R-:W-:-:S13]  /*2870*/  ISETP.GE.U32.AND.EX P0, PT, R4, UR5, PT, P0 ;  /* 0x0000000504007c0c */ /* 0x000fda000bf06100 */
[----:B------:R-:W-:Y:S05]  /*2880*/  @!P0 BRA `(.L_x_28) ;  /* 0xfffffff000ac8947 */ /* 0x000fea000383ffff */
.L_x_20:
[----:B------:R-:W-:Y:S02]  /*2890*/  USHF.R.S32.HI UR5, URZ, 0x1f, UR4 ;  /* 0x0000001fff057899 */ /* 0x000fe40008011404 */
[----:B------:R-:W-:-:S04]  /*28a0*/  UISETP.NE.U32.AND UP0, UPT, UR10, UR4, UPT ;  /* 0x000000040a00728c */ /* 0x000fc8000bf05070 */
[----:B------:R-:W-:-:S09]  /*28b0*/  UISETP.NE.AND.EX UP0, UPT, UR21, UR5, UPT, UP0 ;  /* 0x000000051500728c */ /* 0x000fd2000bf05300 */
[----:B------:R-:W-:Y:S05]  /*28c0*/  BRA.U !UP0, `(.L_x_29) ;  /* 0x0000000908c47547 */ /* 0x000fea000b800000 */
[----:B------:R-:W2:Y:S01]  /*28d0*/  LDCU UR6, c[0x0][0x390] ;  /* 0x00007200ff0677ac */ /* 0x000ea20008000800 */
[----:B------:R-:W3:Y:S01]  /*28e0*/  LDCU UR5, c[0x0][0x38c] ;  /* 0x00007180ff0577ac */ /* 0x000ee20008000800 */
[----:B------:R-:W-:Y:S01]  /*28f0*/  UMOV UR7, URZ ;  /* 0x000000ff00077c82 */ /* 0x000fe20008000000 */
[----:B------:R-:W-:Y:S01]  /*2900*/  UMOV UR8, URZ ;  /* 0x000000ff00087c82 */ /* 0x000fe20008000000 */
[----:B--2---:R-:W-:Y:S02]  /*2910*/  UISETP.GE.U32.AND UP0, UPT, UR6, 0x4, UPT ;  /* 0x000000040600788c */ /* 0x004fe4000bf06070 */
[----:B---3--:R-:W-:-:S04]  /*2920*/  UIMAD UR13, UR4, UR5, URZ ;  /* 0x00000005040d72a4 */ /* 0x008fc8000f8e02ff */
[----:B------:R-:W-:-:S03]  /*2930*/  USHF.R.S32.HI UR12, URZ, 0x1f, UR13 ;  /* 0x0000001fff0c7899 */ /* 0x000fc6000801140d */
[----:B------:R-:W-:Y:S09]  /*2940*/  BRA.U !UP0, `(.L_x_30) ;  /* 0x0000000908247547 */ /* 0x000ff2000b800000 */
[----:B------:R-:W2:Y:S01]  /*2950*/  LDCU UR5, c[0x0][0x390] ;  /* 0x00007200ff0577ac */ /* 0x000ea20008000800 */
[----:B------:R-:W3:Y:S01]  /*2960*/  LDCU.64 UR26, c[0x0][0x380] ;  /* 0x00007000ff1a77ac */ /* 0x000ee20008000a00 */
[----:B--2---:R-:W-:Y:S02]  /*2970*/  USHF.R.S32.HI UR6, URZ, 0x1f, UR5 ;  /* 0x0000001fff067899 */ /* 0x004fe40008011405 */
[----:B------:R-:W-:-:S04]  /*2980*/  UISETP.GT.U32.AND UP0, UPT, UR5, 0x1, UPT ;  /* 0x000000010500788c */ /* 0x000fc8000bf04070 */
[----:B------:R-:W-:-:S04]  /*2990*/  UISETP.GT.U32.AND.EX UP0, UPT, UR6, URZ, UPT, UP0 ;  /* 0x000000ff0600728c */ /* 0x000fc8000bf04100 */
[----:B------:R-:W-:Y:S02]  /*29a0*/  USEL UR5, UR5, 0x1, UP0 ;  /* 0x0000000105057887 */ /* 0x000fe40008000000 */
[----:B------:R-:W-:Y:S02]  /*29b0*/  USEL UR19, UR6, URZ, UP0 ;  /* 0x000000ff06137287 */ /* 0x000fe40008000000 */
[----:B------:R-:W-:Y:S01]  /*29c0*/  ULOP3.LUT UR18, UR5, 0xfffffffc, URZ, 0xc0, !UPT ;  /* 0xfffffffc05127892 */ /* 0x000fe2000f8ec0ff */
[----:B------:R-:W-:Y:S02]  /*29d0*/  UMOV UR6, URZ ;  /* 0x000000ff00067c82 */ /* 0x000fe40008000000 */
[----:B------:R-:W-:Y:S01]  /*29e0*/  UMOV UR5, URZ ;  /* 0x000000ff00057c82 */ /* 0x000fe20008000000 */
[----:B------:R-:W-:-:S04]  /*29f0*/  UISETP.GT.U32.AND UP0, UPT, UR18, URZ, UPT ;  /* 0x000000ff1200728c */ /* 0x000fc8000bf04070 */
[----:B------:R-:W-:-:S09]  /*2a00*/  UISETP.GT.AND.EX UP0, UPT, UR19, URZ, UPT, UP0 ;  /* 0x000000ff1300728c */ /* 0x000fd2000bf04300 */
[----:B---3--:R-:W-:Y:S05]  /*2a10*/  BRA.U !UP0, `(.L_x_31) ;  /* 0x00000005088c7547 */ /* 0x008fea000b800000 */
[----:B------:R-:W-:-:S04]  /*2a20*/  UIADD3 UR11, UP0, UPT, -UR5, UR18, URZ ;  /* 0x00000012050b7290 */ /* 0x000fc8000ff1e1ff */
[----:B------:R-:W-:Y:S02]  /*2a30*/  UIADD3.X UR16, UPT, UPT, ~UR6, UR19, URZ, UP0, !UPT ;  /* 0x0000001306107290 */ /* 0x000fe400087fe5ff */
[----:B------:R-:W-:Y:S02]  /*2a40*/  UISETP.GT.U32.AND UP1, UPT, UR11, 0xc, UPT ;  /* 0x0000000c0b00788c */ /* 0x000fe4000bf24070 */
[----:B------:R-:W-:Y:S02]  /*2a50*/  UPLOP3.LUT UP0, UPT, UPT, UPT, UPT, 0x80, 0x8 ;  /* 0x000000000008789c */ /* 0x000fe40003f0f070 */
[----:B------:R-:W-:-:S09]  /*2a60*/  UISETP.GT.AND.EX UP1, UPT, UR16, URZ, UPT, UP1 ;  /* 0x000000ff1000728c */ /* 0x000fd2000bf24310 */
[----:B------:R-:W-:Y:S05]  /*2a70*/  BRA.U !UP1, `(.L_x_32) ;  /* 0x0000000109d47547 */ /* 0x000fea000b800000 */
[----:B------:R-:W-:Y:S01]  /*2a80*/  UIADD3 UR16, UP0, UPT, UR18, -0xc, URZ ;  /* 0xfffffff412107890 */ /* 0x000fe2000ff1e0ff */
[----:B------:R-:W2:Y:S03]  /*2a90*/  LDCU.64 UR24, c[0x0][0x380] ;  /* 0x00007000ff1877ac */ /* 0x000ea60008000a00 */
[----:B------:R-:W-:Y:S02]  /*2aa0*/  UIADD3.X UR17, UPT, UPT, UR19, -0x1, URZ, UP0, !UPT ;  /* 0xffffffff13117890 */ /* 0x000fe400087fe4ff */
[----:B------:R-:W-:-:S11]  /*2ab0*/  UPLOP3.LUT UP0, UPT, UPT, UPT, UPT, 0x40, 0x4 ;  /* 0x000000000004789c */ /* 0x000fd60003f0e870 */
.L_x_33:
[----:B------:R-:W-:-:S04]  /*2ac0*/  IADD3 R0, P0, PT, R10, UR5, RZ ;  /* 0x000000050a007c10 */ /* 0x000fc8000ff1e0ff */
[----:B----4-:R-:W-:Y:S02]  /*2ad0*/  IADD3.X R3, PT, PT, R7, UR6, RZ, P0, !PT ;  /* 0x0000000607037c10 */ /* 0x010fe400087fe4ff */
[----:B--2---:R-:W-:-:S04]  /*2ae0*/  LEA R4, P0, R0, UR24, 0x2 ;  /* 0x0000001800047c11 */ /* 0x004fc8000f8010ff */
[----:B------:R-:W-:-:S05]  /*2af0*/  LEA.HI.X R5, R0, UR25, R3, 0x2, P0 ;  /* 0x0000001900057c11 */ /* 0x000fca00080f1403 */
[----:B------:R-:W2:Y:S01]  /*2b00*/  LDG.E R9, desc[UR14][R4.64] ;  /* 0x0000000e04097981 */ /* 0x000ea2000c1e1900 */
[----:B------:R-:W-:-:S04]  /*2b10*/  UIADD3 UR7, UP1, UPT, UR13, UR5, URZ ;  /* 0x000000050d077290 */ /* 0x000fc8000ff3e0ff */
[----:B------:R-:W-:Y:S02]  /*2b20*/  UIADD3.X UR8, UPT, UPT, UR12, UR6, URZ, UP1, !UPT ;  /* 0x000000060c087290 */ /* 0x000fe40008ffe4ff */
[----:B------:R-:W-:-:S04]  /*2b30*/  ULEA UR11, UP1, UR7, UR24, 0x2 ;  /* 0x00000018070b7291 */ /* 0x000fc8000f8210ff */
[----:B------:R-:W-:Y:S02]  /*2b40*/  ULEA.HI.X UR8, UR7, UR25, UR8, 0x2, UP1 ;  /* 0x0000001907087291 */ /* 0x000fe400088f1408 */
[----:B------:R-:W-:-:S04]  /*2b50*/  IMAD.U32 R2, RZ, RZ, UR11 ;  /* 0x0000000bff027e24 */ /* 0x000fc8000f8e00ff */
[----:B------:R-:W-:-:S05]  /*2b60*/  IMAD.U32 R3, RZ, RZ, UR8 ;  /* 0x00000008ff037e24 */ /* 0x000fca000f8e00ff */
[----:B--2---:R2:W-:Y:S04]  /*2b70*/  STG.E desc[UR14][R2.64], R9 ;  /* 0x0000000902007986 */ /* 0x0045e8000c10190e */
[----:B01----:R-:W3:Y:S04]  /*2b80*/  LDG.E R13, desc[UR14][R4.64+0x4] ;  /* 0x0000040e040d7981 */ /* 0x003ee8000c1e1900 */
[----:B---3--:R0:W-:Y:S04]  /*2b90*/  STG.E desc[UR14][R2.64+0x4], R13 ;  /* 0x0000040d02007986 */ /* 0x0081e8000c10190e */
[----:B------:R-:W3:Y:S04]  /*2ba0*/  LDG.E R15, desc[UR14][R4.64+0x8] ;  /* 0x0000080e040f7981 */ /* 0x000ee8000c1e1900 */
[----:B---3--:R1:W-:Y:S04]  /*2bb0*/  STG.E desc[UR14][R2.64+0x8], R15 ;  /* 0x0000080f02007986 */ /* 0x0083e8000c10190e */
[----:B------:R-:W3:Y:S04]  /*2bc0*/  LDG.E R17, desc[UR14][R4.64+0xc] ;  /* 0x00000c0e04117981 */ /* 0x000ee8000c1e1900 */
[----:B---3--:R3:W-:Y:S04]  /*2bd0*/  STG.E desc[UR14][R2.64+0xc], R17 ;  /* 0x00000c1102007986 */ /* 0x0087e8000c10190e */
[----:B------:R-:W4:Y:S04]  /*2be0*/  LDG.E R19, desc[UR14][R4.64+0x10] ;  /* 0x0000100e04137981 */ /* 0x000f28000c1e1900 */
[----:B----4-:R4:W-:Y:S04]  /*2bf0*/  STG.E desc[UR14][R2.64+0x10], R19 ;  /* 0x0000101302007986 */ /* 0x0109e8000c10190e */
[----:B------:R-:W5:Y:S04]  /*2c00*/  LDG.E R21, desc[UR14][R4.64+0x14] ;  /* 0x0000140e04157981 */ /* 0x000f68000c1e1900 */
[----:B-----5:R5:W-:Y:S04]  /*2c10*/  STG.E desc[UR14][R2.64+0x14], R21 ;  /* 0x0000141502007986 */ /* 0x020be8000c10190e */
[----:B--2---:R-:W2:Y:S04]  /*2c20*/  LDG.E R9, desc[UR14][R4.64+0x18] ;  /* 0x0000180e04097981 */ /* 0x004ea8000c1e1900 */
[----:B--2---:R2:W-:Y:S04]  /*2c30*/  STG.E desc[UR14][R2.64+0x18], R9 ;  /* 0x0000180902007986 */ /* 0x0045e8000c10190e */
[----:B0-----:R-:W3:Y:S04]  /*2c40*/  LDG.E R13, desc[UR14][R4.64+0x1c] ;  /* 0x00001c0e040d7981 */ /* 0x001ee8000c1e1900 */
[----:B---3--:R0:W-:Y:S04]  /*2c50*/  STG.E desc[UR14][R2.64+0x1c], R13 ;  /* 0x00001c0d02007986 */ /* 0x0081e8000c10190e */
[----:B-1----:R-:W3:Y:S04]  /*2c60*/  LDG.E R15, desc[UR14][R4.64+0x20] ;  /* 0x0000200e040f7981 */ /* 0x002ee8000c1e1900 */
[----:B---3--:R1:W-:Y:S04]  /*2c70*/  STG.E desc[UR14][R2.64+0x20], R15 ;  /* 0x0000200f02007986 */ /* 0x0083e8000c10190e */
[----:B------:R-:W3:Y:S04]  /*2c80*/  LDG.E R17, desc[UR14][R4.64+0x24] ;  /* 0x0000240e04117981 */ /* 0x000ee8000c1e1900 */
[----:B---3--:R3:W-:Y:S04]  /*2c90*/  STG.E desc[UR14][R2.64+0x24], R17 ;  /* 0x0000241102007986 */ /* 0x0087e8000c10190e */
[----:B----4-:R-:W4:Y:S04]  /*2ca0*/  LDG.E R19, desc[UR14][R4.64+0x28] ;  /* 0x0000280e04137981 */ /* 0x010f28000c1e1900 */
[----:B----4-:R4:W-:Y:S04]  /*2cb0*/  STG.E desc[UR14][R2.64+0x28], R19 ;  /* 0x0000281302007986 */ /* 0x0109e8000c10190e */
[----:B-----5:R-:W5:Y:S04]  /*2cc0*/  LDG.E R21, desc[UR14][R4.64+0x2c] ;  /* 0x00002c0e04157981 */ /* 0x020f68000c1e1900 */
[----:B-----5:R4:W-:Y:S04]  /*2cd0*/  STG.E desc[UR14][R2.64+0x2c], R21 ;  /* 0x00002c1502007986 */ /* 0x0209e8000c10190e */
[----:B--2---:R-:W2:Y:S04]  /*2ce0*/  LDG.E R9, desc[UR14][R4.64+0x30] ;  /* 0x0000300e04097981 */ /* 0x004ea8000c1e1900 */
[----:B--2---:R4:W-:Y:S04]  /*2cf0*/  STG.E desc[UR14][R2.64+0x30], R9 ;  /* 0x0000300902007986 */ /* 0x0049e8000c10190e */
[----:B0-----:R-:W2:Y:S04]  /*2d00*/  LDG.E R13, desc[UR14][R4.64+0x34] ;  /* 0x0000340e040d7981 */ /* 0x001ea8000c1e1900 */
[----:B--2---:R4:W-:Y:S04]  /*2d10*/  STG.E desc[UR14][R2.64+0x34], R13 ;  /* 0x0000340d02007986 */ /* 0x0049e8000c10190e */
[----:B-1----:R-:W2:Y:S04]  /*2d20*/  LDG.E R15, desc[UR14][R4.64+0x38] ;  /* 0x0000380e040f7981 */ /* 0x002ea8000c1e1900 */
[----:B--2---:R4:W-:Y:S04]  /*2d30*/  STG.E desc[UR14][R2.64+0x38], R15 ;  /* 0x0000380f02007986 */ /* 0x0049e8000c10190e */
[----:B---3--:R-:W2:Y:S01]  /*2d40*/  LDG.E R17, desc[UR14][R4.64+0x3c] ;  /* 0x00003c0e04117981 */ /* 0x008ea2000c1e1900 */
[----:B------:R-:W-:-:S04]  /*2d50*/  UIADD3 UR5, UP2, UPT, UR5, 0x10, URZ ;  /* 0x0000001005057890 */ /* 0x000fc8000ff5e0ff */
[----:B------:R-:W-:Y:S02]  /*2d60*/  UISETP.GE.U32.AND UP1, UPT, UR5, UR16, UPT ;  /* 0x000000100500728c */ /* 0x000fe4000bf26070 */
[----:B------:R-:W-:-:S04]  /*2d70*/  UIADD3.X UR6, UPT, UPT, URZ, UR6, URZ, UP2, !UPT ;  /* 0x00000006ff067290 */ /* 0x000fc800097fe4ff */
[----:B------:R-:W-:Y:S01]  /*2d80*/  UISETP.GE.AND.EX UP1, UPT, UR6, UR17, UPT, UP1 ;  /* 0x000000110600728c */ /* 0x000fe2000bf26310 */
[----:B--2---:R4:W-:Y:S08]  /*2d90*/  STG.E desc[UR14][R2.64+0x3c], R17 ;  /* 0x00003c1102007986 */ /* 0x0049f0000c10190e */
[----:B------:R-:W-:Y:S05]  /*2da0*/  BRA.U !UP1, `(.L_x_33) ;  /* 0xfffffffd09447547 */ /* 0x000fea000b83ffff */
[----:B------:R-:W-:Y:S01]  /*2db0*/  UMOV UR7, UR18 ;  /* 0x0000001200077c82 */ /* 0x000fe20008000000 */
[----:B------:R-:W-:-:S05]  /*2dc0*/  UMOV UR8, UR19 ;  /* 0x0000001300087c82 */ /* 0x000fca0008000000 */
.L_x_32:
[----:B------:R-:W-:-:S04]  /*2dd0*/  UIADD3 UR11, UP1, UPT, -UR5, UR18, URZ ;  /* 0x00000012050b7290 */ /* 0x000fc8000ff3e1ff */
[----:B------:R-:W-:Y:S02]  /*2de0*/  UIADD3.X UR16, UPT, UPT, ~UR6, UR19, URZ, UP1, !UPT ;  /* 0x0000001306107290 */ /* 0x000fe40008ffe5ff */
[----:B------:R-:W-:-:S04]  /*2df0*/  UISETP.GT.U32.AND UP1, UPT, UR11, 0x4, UPT ;  /* 0x000000040b00788c */ /* 0x000fc8000bf24070 */
[----:B------:R-:W-:-:S09]  /*2e00*/  UISETP.GT.AND.EX UP1, UPT, UR16, URZ, UPT, UP1 ;  /* 0x000000ff1000728c */ /* 0x000fd2000bf24310 */
[----:B------:R-:W-:Y:S05]  /*2e10*/  BRA.U !UP1, `(.L_x_34) ;  /* 0x0000000109807547 */ /* 0x000fea000b800000 */
[----:B------:R-:W2:Y:S01]  /*2e20*/  LDCU.64 UR16, c[0x0][0x380] ;  /* 0x00007000ff1077ac */ /* 0x000ea20008000a00 */
        /* <DEDUP_REMOVED lines=16> */
[----:B------:R-:W4:Y:S04]  /*2f30*/  LDG.E R17, desc[UR14][R2.64+0xc] ;  /* 0x00000c0e02117981 */ /* 0x000f28000c1e1900 */
[----:B----4-:R3:W-:Y:S04]  /*2f40*/  STG.E desc[UR14][R4.64+0xc], R17 ;  /* 0x00000c1104007986 */ /* 0x0107e8000c10190e */
[----:B------:R-:W4:Y:S04]  /*2f50*/  LDG.E R19, desc[UR14][R2.64+0x10] ;  /* 0x0000100e02137981 */ /* 0x000f28000c1e1900 */
[----:B----4-:R3:W-:Y:S04]  /*2f60*/  STG.E desc[UR14][R4.64+0x10], R19 ;  /* 0x0000101304007986 */ /* 0x0107e8000c10190e */
[----:B------:R-:W4:Y:S04]  /*2f70*/  LDG.E R21, desc[UR14][R2.64+0x14] ;  /* 0x0000140e02157981 */ /* 0x000f28000c1e1900 */
[----:B----4-:R3:W-:Y:S04]  /*2f80*/  STG.E desc[UR14][R4.64+0x14], R21 ;  /* 0x0000141504007986 */ /* 0x0107e8000c10190e */
[----:B--2---:R-:W2:Y:S04]  /*2f90*/  LDG.E R9, desc[UR14][R2.64+0x18] ;  /* 0x0000180e02097981 */ /* 0x004ea8000c1e1900 */
[----:B--2---:R3:W-:Y:S04]  /*2fa0*/  STG.E desc[UR14][R4.64+0x18], R9 ;  /* 0x0000180904007986 */ /* 0x0047e8000c10190e */
[----:B0-----:R-:W2:Y:S01]  /*2fb0*/  LDG.E R13, desc[UR14][R2.64+0x1c] ;  /* 0x00001c0e020d7981 */ /* 0x001ea2000c1e1900 */
[----:B------:R-:W-:Y:S01]  /*2fc0*/  UIADD3 UR5, UP0, UPT, UR5, 0x8, URZ ;  /* 0x0000000805057890 */ /* 0x000fe2000ff1e0ff */
[----:B------:R-:W-:Y:S01]  /*2fd0*/  UMOV UR7, UR18 ;  /* 0x0000001200077c82 */ /* 0x000fe20008000000 */
[----:B------:R-:W-:-:S02]  /*2fe0*/  UMOV UR8, UR19 ;  /* 0x0000001300087c82 */ /* 0x000fc40008000000 */
[----:B------:R-:W-:Y:S02]  /*2ff0*/  UIADD3.X UR6, UPT, UPT, URZ, UR6, URZ, UP0, !UPT ;  /* 0x00000006ff067290 */ /* 0x000fe400087fe4ff */
[----:B------:R-:W-:Y:S01]  /*3000*/  UPLOP3.LUT UP0, UPT, UPT, UPT, UPT, 0x40, 0x4 ;  /* 0x000000000004789c */ /* 0x000fe20003f0e870 */
[----:B--2---:R3:W-:Y:S10]  /*3010*/  STG.E desc[UR14][R4.64+0x1c], R13 ;  /* 0x00001c0d04007986 */ /* 0x0047f4000c10190e */
.L_x_34:
[----:B------:R-:W-:-:S04]  /*3020*/  UISETP.NE.U32.AND UP1, UPT, UR5, UR18, UPT ;  /* 0x000000120500728c */ /* 0x000fc8000bf25070 */
[----:B------:R-:W-:-:S09]  /*3030*/  UISETP.NE.OR.EX UP0, UPT, UR6, UR19, UP0, UP1 ;  /* 0x000000130600728c */ /* 0x000fd20008705710 */
[----:B------:R-:W-:Y:S05]  /*3040*/  BRA.U !UP0, `(.L_x_30) ;  /* 0x0000000108647547 */ /* 0x000fea000b800000 */
.L_x_31:
[----:B------:R-:W-:-:S04]  /*3050*/  IADD3 R0, P0, PT, R10, UR5, RZ ;  /* 0x000000050a007c10 */ /* 0x000fc8000ff1e0ff */
[----:B----4-:R-:W-:Y:S02]  /*3060*/  IADD3.X R3, PT, PT, R7, UR6, RZ, P0, !PT ;  /* 0x0000000607037c10 */ /* 0x010fe400087fe4ff */
[----:B------:R-:W-:-:S04]  /*3070*/  LEA R2, P0, R0, UR26, 0x2 ;  /* 0x0000001a00027c11 */ /* 0x000fc8000f8010ff */
[----:B------:R-:W-:-:S05]  /*3080*/  LEA.HI.X R3, R0, UR27, R3, 0x2, P0 ;  /* 0x0000001b00037c11 */ /* 0x000fca00080f1403 */
[----:B--23--:R-:W2:Y:S01]  /*3090*/  LDG.E R9, desc[UR14][R2.64] ;  /* 0x0000000e02097981 */ /* 0x00cea2000c1e1900 */
        /* <DEDUP_REMOVED lines=11> */
[----:B------:R-:W3:Y:S01]  /*3150*/  LDG.E R17, desc[UR14][R2.64+0xc] ;  /* 0x00000c0e02117981 */ /* 0x000ee2000c1e1900 */
[----:B------:R-:W-:-:S04]  /*3160*/  UIADD3 UR5, UP1, UPT, UR5, 0x4, URZ ;  /* 0x0000000405057890 */ /* 0x000fc8000ff3e0ff */
[----:B------:R-:W-:Y:S02]  /*3170*/  UISETP.NE.U32.AND UP0, UPT, UR5, UR18, UPT ;  /* 0x000000120500728c */ /* 0x000fe4000bf05070 */
[----:B------:R-:W-:-:S04]  /*3180*/  UIADD3.X UR6, UPT, UPT, URZ, UR6, URZ, UP1, !UPT ;  /* 0x00000006ff067290 */ /* 0x000fc80008ffe4ff */
[----:B------:R-:W-:Y:S01]  /*3190*/  UISETP.NE.AND.EX UP0, UPT, UR6, UR19, UPT, UP0 ;  /* 0x000000130600728c */ /* 0x000fe2000bf05300 */
[----:B---3--:R2:W-:Y:S08]  /*31a0*/  STG.E desc[UR14][R4.64+0xc], R17 ;  /* 0x00000c1104007986 */ /* 0x0085f0000c10190e */
[----:B------:R-:W-:Y:S05]  /*31b0*/  BRA.U UP0, `(.L_x_31) ;  /* 0xfffffffd00a47547 */ /* 0x000fea000b83ffff */
[----:B------:R-:W-:Y:S01]  /*31c0*/  UMOV UR7, UR18 ;  /* 0x0000001200077c82 */ /* 0x000fe20008000000 */
[----:B------:R-:W-:-:S05]  /*31d0*/  UMOV UR8, UR19 ;  /* 0x0000001300087c82 */ /* 0x000fca0008000000 */
.L_x_30:
[----:B------:R-:W5:Y:S02]  /*31e0*/  LDCU UR5, c[0x0][0x390] ;  /* 0x00007200ff0577ac */ /* 0x000f640008000800 */
[----:B-----5:R-:W-:Y:S02]  /*31f0*/  USHF.R.S32.HI UR6, URZ, 0x1f, UR5 ;  /* 0x0000001fff067899 */ /* 0x020fe40008011405 */
[----:B------:R-:W-:-:S04]  /*3200*/  UISETP.GT.U32.AND UP0, UPT, UR5, 0x1, UPT ;  /* 0x000000010500788c */ /* 0x000fc8000bf04070 */
[----:B------:R-:W-:-:S04]  /*3210*/  UISETP.GT.U32.AND.EX UP0, UPT, UR6, URZ, UPT, UP0 ;  /* 0x000000ff0600728c */ /* 0x000fc8000bf04100 */
[----:B------:R-:W-:-:S04]  /*3220*/  USEL UR5, UR5, 0x1, UP0 ;  /* 0x0000000105057887 */ /* 0x000fc80008000000 */
[----:B------:R-:W-:-:S04]  /*3230*/  ULOP3.LUT UR6, UR5, 0x3, URZ, 0xc0, !UPT ;  /* 0x0000000305067892 */ /* 0x000fc8000f8ec0ff */
[----:B------:R-:W-:-:S04]  /*3240*/  UISETP.NE.U32.AND UP0, UPT, UR6, URZ, UPT ;  /* 0x000000ff0600728c */ /* 0x000fc8000bf05070 */
[----:B------:R-:W-:-:S09]  /*3250*/  UISETP.NE.AND.EX UP0, UPT, URZ, URZ, UPT, UP0 ;  /* 0x000000ffff00728c */ /* 0x000fd2000bf05300 */
[----:B------:R-:W-:Y:S05]  /*3260*/  BRA.U !UP0, `(.L_x_29) ;  /* 0x00000001085c7547 */ /* 0x000fea000b800000 */
[----:B------:R-:W4:Y:S01]  /*3270*/  LDCU.64 UR16, c[0x0][0x380] ;  /* 0x00007000ff1077ac */ /* 0x000f220008000a00 */
[----:B------:R-:W-:-:S04]  /*3280*/  IADD3 R10, P0, PT, R10, UR7, RZ ;  /* 0x000000070a0a7c10 */ /* 0x000fc8000ff1e0ff */
[----:B------:R-:W-:Y:S02]  /*3290*/  IADD3.X R7, PT, PT, R7, UR8, RZ, P0, !PT ;  /* 0x0000000807077c10 */ /* 0x000fe400087fe4ff */
[----:B----4-:R-:W-:-:S04]  /*32a0*/  LEA R2, P0, R10, UR16, 0x2 ;  /* 0x000000100a027c11 */ /* 0x010fc8000f8010ff */
[----:B------:R-:W-:-:S05]  /*32b0*/  LEA.HI.X R3, R10, UR17, R7, 0x2, P0 ;  /* 0x000000110a037c11 */ /* 0x000fca00080f1407 */
[----:B------:R-:W4:Y:S01]  /*32c0*/  LDG.E R7, desc[UR14][R2.64] ;  /* 0x0000000e02077981 */ /* 0x000f22000c1e1900 */
[----:B------:R-:W-:-:S04]  /*32d0*/  UIADD3 UR7, UP0, UPT, UR13, UR7, URZ ;  /* 0x000000070d077290 */ /* 0x000fc8000ff1e0ff */
[----:B------:R-:W-:Y:S02]  /*32e0*/  UIADD3.X UR8, UPT, UPT, UR12, UR8, URZ, UP0, !UPT ;  /* 0x000000080c087290 */ /* 0x000fe400087fe4ff */
[----:B------:R-:W-:-:S04]  /*32f0*/  ULEA UR5, UP0, UR7, UR16, 0x2 ;  /* 0x0000001007057291 */ /* 0x000fc8000f8010ff */
[----:B------:R-:W-:Y:S02]  /*3300*/  ULEA.HI.X UR8, UR7, UR17, UR8, 0x2, UP0 ;  /* 0x0000001107087291 */ /* 0x000fe400080f1408 */
[----:B--23--:R-:W-:Y:S01]  /*3310*/  IMAD.U32 R4, RZ, RZ, UR5 ;  /* 0x00000005ff047e24 */ /* 0x00cfe2000f8e00ff */
[----:B------:R-:W-:-:S03]  /*3320*/  UISETP.NE.U32.AND UP0, UPT, UR6, 0x1, UPT ;  /* 0x000000010600788c */ /* 0x000fc6000bf05070 */
[----:B------:R-:W-:Y:S01]  /*3330*/  IMAD.U32 R5, RZ, RZ, UR8 ;  /* 0x00000008ff057e24 */ /* 0x000fe2000f8e00ff */
[----:B------:R-:W-:-:S04]  /*3340*/  UISETP.NE.AND.EX UP0, UPT, URZ, URZ, UPT, UP0 ;  /* 0x000000ffff00728c */ /* 0x000fc8000bf05300 */
[----:B----4-:R2:W-:Y:S05]  /*3350*/  STG.E desc[UR14][R4.64], R7 ;  /* 0x0000000704007986 */ /* 0x0105ea000c10190e */
[----:B------:R-:W-:Y:S05]  /*3360*/  BRA.U !UP0, `(.L_x_29) ;  /* 0x00000001081c7547 */ /* 0x000fea000b800000 */
[----:B--2---:R-:W2:Y:S01]  /*3370*/  LDG.E R7, desc[UR14][R2.64+0x4] ;  /* 0x0000040e02077981 */ /* 0x004ea2000c1e1900 */
[----:B------:R-:W-:-:S04]  /*3380*/  UISETP.NE.U32.AND UP0, UPT, UR6, 0x2, UPT ;  /* 0x000000020600788c */ /* 0x000fc8000bf05070 */
[----:B------:R-:W-:Y:S01]  /*3390*/  UISETP.NE.AND.EX UP0, UPT, URZ, URZ, UPT, UP0 ;  /* 0x000000ffff00728c */ /* 0x000fe2000bf05300 */
[----:B--2---:R2:W-:Y:S08]  /*33a0*/  STG.E desc[UR14][R4.64+0x4], R7 ;  /* 0x0000040704007986 */ /* 0x0045f0000c10190e */
[----:B------:R-:W-:Y:S05]  /*33b0*/  BRA.U !UP0, `(.L_x_29) ;  /* 0x0000000108087547 */ /* 0x000fea000b800000 */
[----:B------:R-:W3:Y:S04]  /*33c0*/  LDG.E R3, desc[UR14][R2.64+0x8] ;  /* 0x0000080e02037981 */ /* 0x000ee8000c1e1900 */
[----:B---3--:R3:W-:Y:S02]  /*33d0*/  STG.E desc[UR14][R4.64+0x8], R3 ;  /* 0x0000080304007986 */ /* 0x0087e4000c10190e */
.L_x_29:
[----:B------:R-:W-:-:S12]  /*33e0*/  UIADD3 UR4, UPT, UPT, UR4, 0x1, URZ ;  /* 0x0000000104047890 */ /* 0x000fd8000fffe0ff */
.L_x_13:
[----:B------:R-:W-:Y:S02]  /*33f0*/  UIADD3 UR10, UP0, UPT, UR10, 0x1, URZ ;  /* 0x000000010a0a7890 */ /* 0x000fe4000ff1e0ff */
[----:B------:R-:W-:Y:S02]  /*3400*/  USHF.R.S32.HI UR5, URZ, 0x1f, UR20 ;  /* 0x0000001fff057899 */ /* 0x000fe40008011414 */
[----:B------:R-:W-:Y:S02]  /*3410*/  UIADD3.X UR21, UPT, UPT, URZ, UR21, URZ, UP0, !UPT ;  /* 0x00000015ff157290 */ /* 0x000fe400087fe4ff */
[----:B------:R-:W-:-:S04]  /*3420*/  UISETP.GE.U32.AND UP0, UPT, UR10, UR20, UPT ;  /* 0x000000140a00728c */ /* 0x000fc8000bf06070 */
[----:B------:R-:W-:-:S09]  /*3430*/  UISETP.GE.U32.AND.EX UP0, UPT, UR21, UR5, UPT, UP0 ;  /* 0x000000051500728c */ /* 0x000fd2000bf06100 */
[----:B------:R-:W-:Y:S05]  /*3440*/  BRA.U !UP0, `(.L_x_35) ;  /* 0xffffffdd08087547 */ /* 0x000fea000b83ffff */
.L_x_0:
[----:B------:R-:W5:Y:S01]  /*3450*/  LDCU.64 UR6, c[0x0][0x3a0] ;  /* 0x00007400ff0677ac */ /* 0x000f620008000a00 */
[----:B0123--:R-:W-:Y:S01]  /*3460*/  IMAD.U32 R5, RZ, RZ, UR4 ;  /* 0x00000004ff057e24 */ /* 0x00ffe2000f8e00ff */
[----:B-----5:R-:W-:-:S06]  /*3470*/  UIMAD.WIDE.U32 UR6, UR9, 0x4, UR6 ;  /* 0x00000004090678a5 */ /* 0x020fcc000f8e0006 */
[----:B----4-:R-:W-:Y:S02]  /*3480*/  IMAD.U32 R2, RZ, RZ, UR6 ;  /* 0x00000006ff027e24 */ /* 0x010fe4000f8e00ff */
[----:B------:R-:W-:-:S05]  /*3490*/  IMAD.U32 R3, RZ, RZ, UR7 ;  /* 0x00000007ff037e24 */ /* 0x000fca000f8e00ff */
[----:B------:R-:W-:Y:S01]  /*34a0*/  STG.E desc[UR14][R2.64], R5 ;  /* 0x0000000502007986 */ /* 0x000fe2000c10190e */
[----:B------:R-:W-:Y:S05]  /*34b0*/  EXIT ;  /* 0x000000000000794d */ /* 0x000fea0003800000 */
.L_x_36:
[----:B------:R-:W-:-:S00]  /*34c0*/  BRA `(.L_x_36) ;  /* 0xfffffffc00fc7947 */ /* 0x000fc0000383ffff */
[----:B------:R-:W-:-:S00]  /*34d0*/  NOP ;  /* 0x0000000000007918 */ /* 0x000fc00000000000 */
        /* <DEDUP_REMOVED lines=10> */
.L_x_63:


//--------------------- .text._Z13filter_kernelPiiiiiiS_ --------------------------
	.section	.text._Z13filter_kernelPiiiiiiS_,"ax",@progbits
	.align	128
        .global         _Z13filter_kernelPiiiiiiS_
        .type           _Z13filter_kernelPiiiiiiS_,@function
        .size           _Z13filter_kernelPiiiiiiS_,(.L_x_64 - _Z13filter_kernelPiiiiiiS_)
        .other          _Z13filter_kernelPiiiiiiS_,@"STO_CUDA_ENTRY STV_DEFAULT"
_Z13filter_kernelPiiiiiiS_:
.text._Z13filter_kernelPiiiiiiS_:
[----:B------:R-:W-:Y:S01]  /*0000*/  LDC R1, c[0x0][0x37c] ;  /* 0x0000df00ff017b82 */ /* 0x000fe20000000800 */
[----:B------:R-:W0:Y:S07]  /*0010*/  S2R R0, SR_TID.X ;  /* 0x0000000000007919 */ /* 0x000e2e0000002100 */
[----:B------:R-:W0:Y:S01]  /*0020*/  S2UR UR4, SR_CTAID.X ;  /* 0x00000000000479c3 */ /* 0x000e220000002500 */
[----:B------:R-:W1:Y:S07]  /*0030*/  LDCU UR5, c[0x0][0x38c] ;  /* 0x00007180ff0577ac */ /* 0x000e6e0008000800 */
[----:B------:R-:W0:Y:S02]  /*0040*/  LDC R5, c[0x0][0x360] ;  /* 0x0000d800ff057b82 */ /* 0x000e240000000800 */
[----:B0-----:R-:W-:-:S05]  /*0050*/  IMAD R5, R5, UR4, R0 ;  /* 0x0000000405057c24 */ /* 0x001fca000f8e0200 */
[----:B-1----:R-:W-:-:S13]  /*0060*/  ISETP.GE.AND P0, PT, R5, UR5, PT ;  /* 0x0000000505007c0c */ /* 0x002fda000bf06270 */
[----:B------:R-:W-:Y:S05]  /*0070*/  @P0 EXIT ;  /* 0x000000000000094d */ /* 0x000fea0003800000 */
[----:B------:R-:W0:Y:S01]  /*0080*/  LDC.64 R8, c[0x0][0x390] ;  /* 0x0000e400ff087b82 */ /* 0x000e220000000a00 */
[----:B------:R-:W1:Y:S01]  /*0090*/  LDCU UR6, c[0x0][0x388] ;  /* 0x00007100ff0677ac */ /* 0x000e620008000800 */
[----:B------:R-:W2:Y:S06]  /*00a0*/  LDCU.64 UR4, c[0x0][0x358] ;  /* 0x00006b00ff0477ac */ /* 0x000eac0008000a00 */
[----:B------:R-:W3:Y:S01]  /*00b0*/  LDC.64 R2, c[0x0][0x380] ;  /* 0x0000e000ff027b82 */ /* 0x000ee20000000a00 */
[----:B0-----:R-:W-:Y:S01]  /*00c0*/  ISETP.NE.AND P0, PT, R9, 0x2, PT ;  /* 0x000000020900780c */ /* 0x001fe20003f05270 */
[----:B-1----:R-:W-:-:S04]  /*00d0*/  IMAD R7, R5, UR6, R8 ;  /* 0x0000000605077c24 */ /* 0x002fc8000f8e0208 */
[----:B---3--:R-:W-:-:S05]  /*00e0*/  IMAD.WIDE R2, R7, 0x4, R2 ;  /* 0x0000000407027825 */ /* 0x008fca00078e0202 */
[----:B--2---:R0:W5:Y:S03]  /*00f0*/  LDG.E R0, desc[UR4][R2.64] ;  /* 0x0000000402007981 */ /* 0x004166000c1e1900 */
[----:B------:R-:W-:Y:S05]  /*0100*/  @!P0 BRA `(.L_x_37) ;  /* 0x0000000000488947 */ /* 0x000fea0003800000 */
[----:B------:R-:W-:-:S13]  /*0110*/  ISETP.NE.AND P0, PT, R9, 0x1, PT ;  /* 0x000000010900780c */ /* 0x000fda0003f05270 */
[----:B------:R-:W-:Y:S05]  /*0120*/  @!P0 BRA `(.L_x_38) ;  /* 0x0000000000248947 */ /* 0x000fea0003800000 */
[----:B------:R-:W-:-:S13]  /*0130*/  ISETP.NE.AND P0, PT, R9, RZ, PT ;  /* 0x000000ff0900720c */ /* 0x000fda0003f05270 */
[----:B------:R-:W-:Y:S05]  /*0140*/  @P0 EXIT ;  /* 0x000000000000094d */ /* 0x000fea0003800000 */
[----:B0-----:R-:W0:Y:S01]  /*0150*/  LDC.64 R2, c[0x0][0x3a0] ;  /* 0x0000e800ff027b82 */ /* 0x001e220000000a00 */
[----:B------:R-:W1:Y:S02]  /*0160*/  LDCU UR6, c[0x0][0x398] ;  /* 0x00007300ff0677ac */ /* 0x000e640008000800 */
[----:B-1---5:R-:W-:Y:S01]  /*0170*/  ISETP.NE.AND P0, PT, R0, UR6, PT ;  /* 0x0000000600007c0c */ /* 0x022fe2000bf05270 */
[----:B0-----:R-:W-:-:S03]  /*0180*/  IMAD.WIDE R2, R5, 0x4, R2 ;  /* 0x0000000405027825 */ /* 0x001fc600078e0202 */
[----:B------:R-:W-:-:S05]  /*0190*/  SEL R5, RZ, 0x1, P0 ;  /* 0x00000001ff057807 */ /* 0x000fca0000000000 */
[----:B------:R-:W-:Y:S01]  /*01a0*/  STG.E desc[UR4][R2.64], R5 ;  /* 0x0000000502007986 */ /* 0x000fe2000c101904 */
[----:B------:R-:W-:Y:S05]  /*01b0*/  EXIT ;  /* 0x000000000000794d */ /* 0x000fea0003800000 */
.L_x_38:
[----:B0-----:R-:W0:Y:S01]  /*01c0*/  LDC.64 R2, c[0x0][0x3a0] ;  /* 0x0000e800ff027b82 */ /* 0x001e220000000a00 */
[----:B------:R-:W1:Y:S02]  /*01d0*/  LDCU UR6, c[0x0][0x398] ;  /* 0x00007300ff0677ac */ /* 0x000e640008000800 */
[----:B-1---5:R-:W-:Y:S01]  /*01e0*/  ISETP.GT.AND P0, PT, R0, UR6, PT ;  /* 0x0000000600007c0c */ /* 0x022fe2000bf04270 */
[----:B0-----:R-:W-:-:S03]  /*01f0*/  IMAD.WIDE R2, R5, 0x4, R2 ;  /* 0x0000000405027825 */ /* 0x001fc600078e0202 */
[----:B------:R-:W-:-:S05]  /*0200*/  SEL R5, RZ, 0x1, !P0 ;  /* 0x00000001ff057807 */ /* 0x000fca0004000000 */
[----:B------:R-:W-:Y:S01]  /*0210*/  STG.E desc[UR4][R2.64], R5 ;  /* 0x0000000502007986 */ /* 0x000fe2000c101904 */
[----:B------:R-:W-:Y:S05]  /*0220*/  EXIT ;  /* 0x000000000000794d */ /* 0x000fea0003800000 */
.L_x_37:
[----:B0-----:R-:W0:Y:S01]  /*0230*/  LDC.64 R2, c[0x0][0x3a0] ;  /* 0x0000e800ff027b82 */ /* 0x001e220000000a00 */
[----:B------:R-:W1:Y:S02]  /*0240*/  LDCU UR6, c[0x0][0x398] ;  /* 0x00007300ff0677ac */ /* 0x000e640008000800 */
[----:B-1---5:R-:W-:Y:S01]  /*0250*/  ISETP.GE.AND P0, PT, R0, UR6, PT ;  /* 0x0000000600007c0c */ /* 0x022fe2000bf06270 */
[----:B0-----:R-:W-:-:S03]  /*0260*/  IMAD.WIDE R2, R5, 0x4, R2 ;  /* 0x0000000405027825 */ /* 0x001fc600078e0202 */
[----:B------:R-:W-:-:S05]  /*0270*/  SEL R5, RZ, 0x1, P0 ;  /* 0x00000001ff057807 */ /* 0x000fca0000000000 */
[----:B------:R-:W-:Y:S01]  /*0280*/  STG.E desc[UR4][R2.64], R5 ;  /* 0x0000000502007986 */ /* 0x000fe2000c101904 */
[----:B------:R-:W-:Y:S05]  /*0290*/  EXIT ;  /* 0x000000000000794d */ /* 0x000fea0003800000 */
.L_x_39:
        /* <DEDUP_REMOVED lines=14> */
.L_x_64:


//--------------------- .text._Z11sort_kernelPiiiS_ii --------------------------
	.section	.text._Z11sort_kernelPiiiS_ii,"ax",@progbits
	.align	128
        .global         _Z11sort_kernelPiiiS_ii
        .type           _Z11sort_kernelPiiiS_ii,@function
        .size           _Z11sort_kernelPiiiS_ii,(.L_x_65 - _Z11sort_kernelPiiiS_ii)
        .other          _Z11sort_kernelPiiiS_ii,@"STO_CUDA_ENTRY STV_DEFAULT"
_Z11sort_kernelPiiiS_ii:
.text._Z11sort_kernelPiiiS_ii:
[----:B------:R-:W-:Y:S08]  /*0000*/  LDC R1, c[0x0][0x37c] ;  /* 0x0000df00ff017b82 */ /* 0x000ff00000000800 */
[----:B------:R-:W0:Y:S02]  /*0010*/  LDC R0, c[0x0][0x38c] ;  /* 0x0000e300ff007b82 */ /* 0x000e240000000800 */
[----:B0-----:R-:W-:-:S13]  /*0020*/  ISETP.GE.AND P0, PT, R0, 0x1, PT ;  /* 0x000000010000780c */ /* 0x001fda0003f06270 */
[----:B------:R-:W-:Y:S05]  /*0030*/  @!P0 EXIT ;  /* 0x000000000000894d */ /* 0x000fea0003800000 */
[----:B------:R-:W0:Y:S01]  /*0040*/  S2R R2, SR_TID.X ;  /* 0x0000000000027919 */ /* 0x000e220000002100 */
[----:B------:R-:W0:Y:S01]  /*0050*/  LDCU UR4, c[0x0][0x360] ;  /* 0x00006c00ff0477ac */ /* 0x000e220008000800 */
[----:B------:R-:W0:Y:S01]  /*0060*/  S2R R3, SR_CTAID.X ;  /* 0x0000000000037919 */ /* 0x000e220000002500 */
[----:B------:R-:W1:Y:S01]  /*0070*/  LDCU UR5, c[0x0][0x388] ;  /* 0x00007100ff0577ac */ /* 0x000e620008000800 */
[----:B------:R-:W2:Y:S01]  /*0080*/  LDCU UR10, c[0x0][0x398] ;  /* 0x00007300ff0a77ac */ /* 0x000ea20008000800 */
[----:B------:R-:W3:Y:S01]  /*0090*/  LDCU.64 UR14, c[0x0][0x358] ;  /* 0x00006b00ff0e77ac */ /* 0x000ee20008000a00 */
[----:B-1----:R-:W-:Y:S02]  /*00a0*/  USHF.R.S32.HI UR7, URZ, 0x1f, UR5 ;  /* 0x0000001fff077899 */ /* 0x002fe40008011405 */
[----:B------:R-:W-:Y:S02]  /*00b0*/  ULOP3.LUT UR16, UR5, 0x7, URZ, 0xc0, !UPT ;  /* 0x0000000705107892 */ /* 0x000fe4000f8ec0ff */
[----:B--2---:R-:W-:-:S02]  /*00c0*/  USHF.R.S32.HI UR8, URZ, 0x1f, UR10 ;  /* 0x0000001fff087899 */ /* 0x004fc4000801140a */
[----:B------:R-:W-:Y:S02]  /*00d0*/  ULOP3.LUT UR17, UR10, 0x7, URZ, 0xc0, !UPT ;  /* 0x000000070a117892 */ /* 0x000fe4000f8ec0ff */
[----:B------:R-:W-:Y:S02]  /*00e0*/  ULOP3.LUT UR10, UR10, 0xfffffff8, URZ, 0xc0, !UPT ;  /* 0xfffffff80a0a7892 */ /* 0x000fe4000f8ec0ff */
[----:B------:R-:W-:Y:S01]  /*00f0*/  ULOP3.LUT UR9, UR5, 0xfffffff8, URZ, 0xc0, !UPT ;  /* 0xfffffff805097892 */ /* 0x000fe2000f8ec0ff */
[----:B0-----:R-:W-:Y:S01]  /*0100*/  IMAD R2, R3, UR4, R2 ;  /* 0x0000000403027c24 */ /* 0x001fe2000f8e0202 */
[----:B------:R-:W-:Y:S01]  /*0110*/  UMOV UR4, URZ ;  /* 0x000000ff00047c82 */ /* 0x000fe20008000000 */
[----:B------:R-:W-:Y:S02]  /*0120*/  VIADD R3, R0, 0xffffffff ;  /* 0xffffffff00037836 */ /* 0x000fe40000000000 */
[C---:B------:R-:W-:Y:S01]  /*0130*/  IMAD R0, R2.reuse, UR5, RZ ;  /* 0x0000000502007c24 */ /* 0x040fe2000f8e02ff */
[----:B------:R-:W-:-:S02]  /*0140*/  LOP3.LUT P0, R4, R2, 0x1, RZ, 0xc0, !PT ;  /* 0x0000000102047812 */ /* 0x000fc4000780c0ff */
[CC--:B------:R-:W-:Y:S02]  /*0150*/  ISETP.GE.AND P1, PT, R2.reuse, R3.reuse, PT ;  /* 0x000000030200720c */ /* 0x0c0fe40003f26270 */
[----:B------:R-:W-:Y:S01]  /*0160*/  ISETP.LT.AND P0, PT, R2, R3, !P0 ;  /* 0x000000030200720c */ /* 0x000fe20004701270 */
[----:B------:R-:W-:Y:S01]  /*0170*/  VIADD R2, R0, UR5 ;  /* 0x0000000500027c36 */ /* 0x000fe20008000000 */
[----:B------:R-:W-:Y:S02]  /*0180*/  ISETP.EQ.U32.AND P1, PT, R4, 0x1, !P1 ;  /* 0x000000010400780c */ /* 0x000fe40004f22070 */
[----:B------:R-:W-:Y:S02]  /*0190*/  SHF.R.S32.HI R3, RZ, 0x1f, R0 ;  /* 0x0000001fff037819 */ /* 0x000fe40000011400 */
[----:B---3--:R-:W-:-:S09]  /*01a0*/  SHF.R.S32.HI R4, RZ, 0x1f, R2 ;  /* 0x0000001fff047819 */ /* 0x008fd20000011402 */
.L_x_61:
[----:B0-----:R-:W0:Y:S01]  /*01b0*/  LDCU UR6, c[0x0][0x38c] ;  /* 0x00007180ff0677ac */ /* 0x001e220008000800 */
[----:B------:R-:W-:Y:S01]  /*01c0*/  BSSY.RECONVERGENT B0, `(.L_x_40) ;  /* 0x000033d000007945 */ /* 0x000fe20003800200 */
[----:B------:R-:W-:Y:S02]  /*01d0*/  ULOP3.LUT UR5, UR4, 0x1, URZ, 0xc0, !UPT ;  /* 0x0000000104057892 */ /* 0x000fe4000f8ec0ff */
[----:B------:R-:W-:Y:S02]  /*01e0*/  UIADD3 UR4, UPT, UPT, UR4, 0x1, URZ ;  /* 0x0000000104047890 */ /* 0x000fe4000fffe0ff */
[----:B------:R-:W-:Y:S02]  /*01f0*/  UISETP.NE.U32.AND UP0, UPT, UR5, 0x1, UPT ;  /* 0x000000010500788c */ /* 0x000fe4000bf05070 */
[----:B0-----:R-:W-:-:S07]  /*0200*/  UISETP.NE.AND UP1, UPT, UR4, UR6, UPT ;  /* 0x000000060400728c */ /* 0x001fce000bf25270 */
[----:B-12-4-:R-:W-:Y:S05]  /*0210*/  BRA.U !UP0, `(.L_x_41) ;  /* 0x00000019086c7547 */ /* 0x016fea000b800000 */
[----:B------:R-:W-:Y:S05]  /*0220*/  @!P0 BRA `(.L_x_42) ;  /* 0x0000003000d88947 */ /* 0x000fea0003800000 */
[----:B------:R-:W0:Y:S01]  /*0230*/  LDCU UR5, c[0x0][0x398] ;  /* 0x00007300ff0577ac */ /* 0x000e220008000800 */
[----:B------:R-:W-:Y:S01]  /*0240*/  IMAD.MOV.U32 R5, RZ, RZ, RZ ;  /* 0x000000ffff057224 */ /* 0x000fe200078e00ff */
[----:B0-----:R-:W-:-:S09]  /*0250*/  UISETP.NE.AND UP0, UPT, UR5, URZ, UPT ;  /* 0x000000ff0500728c */ /* 0x001fd2000bf05270 */
[----:B------:R-:W-:Y:S05]  /*0260*/  BRA.U !UP0, `(.L_x_43) ;  /* 0x00000011080c7547 */ /* 0x000fea000b800000 */
[----:B------:R-:W-:Y:S01]  /*0270*/  UISETP.GE.U32.AND UP0, UPT, UR5, 0x8, UPT ;  /* 0x000000080500788c */ /* 0x000fe2000bf06070 */
[----:B------:R-:W-:Y:S01]  /*0280*/  IMAD.MOV.U32 R5, RZ, RZ, RZ ;  /* 0x000000ffff057224 */ /* 0x000fe200078e00ff */
[----:B------:R-:W-:Y:S01]  /*0290*/  UMOV UR6, URZ ;  /* 0x000000ff00067c82 */ /* 0x000fe20008000000 */
[----:B------:R-:W-:-:S06]  /*02a0*/  UMOV UR5, URZ ;  /* 0x000000ff00057c82 */ /* 0x000fcc0008000000 */
[----:B------:R-:W-:Y:S05]  /*02b0*/  BRA.U !UP0, `(.L_x_44) ;  /* 0x0000000508e07547 */ /* 0x000fea000b800000 */
[----:B------:R-:W-:Y:S01]  /*02c0*/  IMAD.MOV.U32 R5, RZ, RZ, RZ ;  /* 0x000000ffff057224 */ /* 0x000fe200078e00ff */
[----:B------:R-:W0:Y:S01]  /*02d0*/  LDCU.64 UR20, c[0x0][0x380] ;  /* 0x00007000ff1477ac */ /* 0x000e220008000a00 */
[----:B------:R-:W1:Y:S01]  /*02e0*/  LDCU.64 UR18, c[0x0][0x390] ;  /* 0x00007200ff1277ac */ /* 0x000e620008000a00 */
[----:B------:R-:W-:Y:S01]  /*02f0*/  UMOV UR5, URZ ;  /* 0x000000ff00057c82 */ /* 0x000fe20008000000 */
[----:B------:R-:W-:-:S05]  /*0300*/  UMOV UR6, URZ ;  /* 0x000000ff00067c82 */ /* 0x000fca0008000000 */
.L_x_45:
[----:B-1----:R-:W-:-:S04]  /*0310*/  ULEA UR11, UP0, UR5, UR18, 0x2 ;  /* 0x00000012050b7291 */ /* 0x002fc8000f8010ff */
[----:B------:R-:W-:Y:S02]  /*0320*/  ULEA.HI.X UR12, UR5, UR19, UR6, 0x2, UP0 ;  /* 0x00000013050c7291 */ /* 0x000fe400080f1406 */
[----:B------:R-:W-:-:S04]  /*0330*/  IMAD.U32 R14, RZ, RZ, UR11 ;  /* 0x0000000bff0e7e24 */ /* 0x000fc8000f8e00ff */
[----:B------:R-:W-:-:S05]  /*0340*/  IMAD.U32 R15, RZ, RZ, UR12 ;  /* 0x0000000cff0f7e24 */ /* 0x000fca000f8e00ff */
[----:B------:R-:W2:Y:S04]  /*0350*/  LDG.E R7, desc[UR14][R14.64] ;  /* 0x0000000e0e077981 */ /* 0x000ea8000c1e1900 */
[----:B------:R-:W3:Y:S04]  /*0360*/  LDG.E R13, desc[UR14][R14.64+0x4] ;  /* 0x0000040e0e0d7981 */ /* 0x000ee8000c1e1900 */
[----:B------:R-:W4:Y:S04]  /*0370*/  LDG.E R11, desc[UR14][R14.64+0x8] ;  /* 0x0000080e0e0b7981 */ /* 0x000f28000c1e1900 */
[----:B------:R-:W5:Y:S04]  /*0380*/  LDG.E R23, desc[UR14][R14.64+0x10] ;  /* 0x0000100e0e177981 */ /* 0x000f68000c1e1900 */
[----:B------:R-:W5:Y:S04]  /*0390*/  LDG.E R29, desc[UR14][R14.64+0xc] ;  /* 0x00000c0e0e1d7981 */ /* 0x000f68000c1e1900 */
[----:B------:R-:W5:Y:S04]  /*03a0*/  LDG.E R27, desc[UR14][R14.64+0x14] ;  /* 0x0000140e0e1b7981 */ /* 0x000f68000c1e1900 */
[----:B------:R-:W5:Y:S04]  /*03b0*/  LDG.E R25, desc[UR14][R14.64+0x18] ;  /* 0x0000180e0e197981 */ /* 0x000f68000c1e1900 */
[----:B------:R1:W5:Y:S01]  /*03c0*/  LDG.E R21, desc[UR14][R14.64+0x1c] ;  /* 0x00001c0e0e157981 */ /* 0x000362000c1e1900 */
[----:B--2---:R-:W-:-:S02]  /*03d0*/  SHF.R.S32.HI R8, RZ, 0x1f, R7 ;  /* 0x0000001fff087819 */ /* 0x004fc40000011407 */
[-C--:B------:R-:W-:Y:S02]  /*03e0*/  IADD3 R10, P2, PT, R0, R7.reuse, RZ ;  /* 0x00000007000a7210 */ /* 0x080fe40007f5e0ff */
[----:B------:R-:W-:-:S03]  /*03f0*/  IADD3 R9, P3, PT, R2, R7, RZ ;  /* 0x0000000702097210 */ /* 0x000fc60007f7e0ff */
[--C-:B------:R-:W-:Y:S01]  /*0400*/  IMAD.X R17, R3, 0x1, R8.reuse, P2 ;  /* 0x0000000103117824 */ /* 0x100fe200010e0608 */
[----:B0-----:R-:W-:Y:S01]  /*0410*/  LEA R6, P2, R10, UR20, 0x2 ;  /* 0x000000140a067c11 */ /* 0x001fe2000f8410ff */
[----:B------:R-:W-:Y:S01]  /*0420*/  IMAD.X R12, R4, 0x1, R8, P3 ;  /* 0x00000001040c7824 */ /* 0x000fe200018e0608 */
[----:B---3--:R-:W-:Y:S02]  /*0430*/  IADD3 R16, P3, PT, R0, R13, RZ ;  /* 0x0000000d00107210 */ /* 0x008fe40007f7e0ff */
[----:B------:R-:W-:Y:S02]  /*0440*/  LEA.HI.X R7, R10, UR21, R17, 0x2, P2 ;  /* 0x000000150a077c11 */ /* 0x000fe400090f1411 */
[----:B------:R-:W-:Y:S02]  /*0450*/  SHF.R.S32.HI R10, RZ, 0x1f, R13 ;  /* 0x0000001fff0a7819 */ /* 0x000fe4000001140d */
[----:B------:R-:W-:Y:S02]  /*0460*/  LEA R8, P2, R9, UR20, 0x2 ;  /* 0x0000001409087c11 */ /* 0x000fe4000f8410ff */
[----:B------:R0:W2:Y:S01]  /*0470*/  LDG.E R7, desc[UR14][R6.64] ;  /* 0x0000000e06077981 */ /* 0x0000a2000c1e1900 */
[----:B------:R-:W-:Y:S01]  /*0480*/  IMAD.X R17, R3, 0x1, R10, P3 ;  /* 0x0000000103117824 */ /* 0x000fe200018e060a */
[----:B------:R-:W-:-:S02]  /*0490*/  LEA.HI.X R9, R9, UR21, R12, 0x2, P2 ;  /* 0x0000001509097c11 */ /* 0x000fc400090f140c */
[----:B------:R-:W-:Y:S02]  /*04a0*/  LEA R12, P2, R16, UR20, 0x2 ;  /* 0x00000014100c7c11 */ /* 0x000fe4000f8410ff */
[----:B-1----:R-:W-:Y:S01]  /*04b0*/  IADD3 R15, P3, PT, R2, R13, RZ ;  /* 0x0000000d020f7210 */ /* 0x002fe20007f7e0ff */
[----:B------:R-:W3:Y:S01]  /*04c0*/  LDG.E R8, desc[UR14][R8.64] ;  /* 0x0000000e08087981 */ /* 0x000ee2000c1e1900 */
[----:B------:R-:W-:Y:S02]  /*04d0*/  LEA.HI.X R13, R16, UR21, R17, 0x2, P2 ;  /* 0x00000015100d7c11 */ /* 0x000fe400090f1411 */
[----:B----4-:R-:W-:Y:S01]  /*04e0*/  SHF.R.S32.HI R16, RZ, 0x1f, R11 ;  /* 0x0000001fff107819 */ /* 0x010fe2000001140b */
[----:B------:R-:W-:Y:S01]  /*04f0*/  IMAD.X R10, R4, 0x1, R10, P3 ;  /* 0x00000001040a7824 */ /* 0x000fe200018e060a */
[----:B------:R-:W-:Y:S02]  /*0500*/  IADD3 R17, P4, PT, R2, R11, RZ ;  /* 0x0000000b02117210 */ /* 0x000fe40007f9e0ff */
[----:B------:R-:W-:-:S02]  /*0510*/  LEA R14, P2, R15, UR20, 0x2 ;  /* 0x000000140f0e7c11 */ /* 0x000fc4000f8410ff */
[----:B------:R-:W-:Y:S01]  /*0520*/  IADD3 R11, P3, PT, R0, R11, RZ ;  /* 0x0000000b000b7210 */ /* 0x000fe20007f7e0ff */
[----:B0-----:R-:W-:Y:S01]  /*0530*/  IMAD.X R6, R4, 0x1, R16, P4 ;  /* 0x0000000104067824 */ /* 0x001fe200020e0610 */
[----:B------:R-:W-:Y:S02]  /*0540*/  LEA.HI.X R15, R15, UR21, R10, 0x2, P2 ;  /* 0x000000150f0f7c11 */ /* 0x000fe400090f140a */
[----:B------:R-:W-:Y:S01]  /*0550*/  LEA R18, P4, R17, UR20, 0x2 ;  /* 0x0000001411127c11 */ /* 0x000fe2000f8810ff */
[----:B------:R-:W-:Y:S01]  /*0560*/  IMAD.X R10, R3, 0x1, R16, P3 ;  /* 0x00000001030a7824 */ /* 0x000fe200018e0610 */
[----:B------:R-:W-:Y:S02]  /*0570*/  LEA R16, P2, R11, UR20, 0x2 ;  /* 0x000000140b107c11 */ /* 0x000fe4000f8410ff */
[----:B------:R-:W-:Y:S02]  /*0580*/  LEA.HI.X R19, R17, UR21, R6, 0x2, P4 ;  /* 0x0000001511137c11 */ /* 0x000fe4000a0f1406 */
[----:B------:R-:W-:Y:S01]  /*0590*/  LEA.HI.X R17, R11, UR21, R10, 0x2, P2 ;  /* 0x000000150b117c11 */ /* 0x000fe200090f140a */
[----:B------:R-:W2:Y:S01]  /*05a0*/  LDG.E R6, desc[UR14][R12.64] ;  /* 0x0000000e0c067981 */ /* 0x000ea2000c1e1900 */
[----:B-----5:R-:W-:-:S02]  /*05b0*/  SHF.R.S32.HI R24, RZ, 0x1f, R23 ;  /* 0x0000001fff187819 */ /* 0x020fc40000011417 */
[----:B------:R-:W-:Y:S01]  /*05c0*/  IADD3 R26, P2, PT, R2, R23, RZ ;  /* 0x00000017021a7210 */ /* 0x000fe20007f5e0ff */
[----:B------:R0:W3:Y:S01]  /*05d0*/  LDG.E R10, desc[UR14][R18.64] ;  /* 0x0000000e120a7981 */ /* 0x0000e2000c1e1900 */
[----:B------:R-:W-:Y:S02]  /*05e0*/  SHF.R.S32.HI R28, RZ, 0x1f, R29 ;  /* 0x0000001fff1c7819 */ /* 0x000fe4000001141d */
[-C--:B------:R-:W-:Y:S01]  /*05f0*/  IADD3 R20, P3, PT, R0, R29.reuse, RZ ;  /* 0x0000001d00147210 */ /* 0x080fe20007f7e0ff */
[----:B------:R1:W4:Y:S01]  /*0600*/  LDG.E R9, desc[UR14][R16.64] ;  /* 0x0000000e10097981 */ /* 0x000322000c1e1900 */
[----:B------:R-:W-:-:S03]  /*0610*/  IADD3 R29, P4, PT, R2, R29, RZ ;  /* 0x0000001d021d7210 */ /* 0x000fc60007f9e0ff */
[----:B------:R5:W3:Y:S01]  /*0620*/  LDG.E R11, desc[UR14][R14.64] ;  /* 0x0000000e0e0b7981 */ /* 0x000ae2000c1e1900 */
[----:B0-----:R-:W-:Y:S01]  /*0630*/  IMAD.X R18, R4, 0x1, R24, P2 ;  /* 0x0000000104127824 */ /* 0x001fe200010e0618 */
[----:B------:R-:W-:Y:S02]  /*0640*/  IADD3 R19, P2, PT, R0, R23, RZ ;  /* 0x0000001700137210 */ /* 0x000fe40007f5e0ff */
[----:B-1----:R-:W-:Y:S01]  /*0650*/  LEA R16, P5, R26, UR20, 0x2 ;  /* 0x000000141a107c11 */ /* 0x002fe2000f8a10ff */
[C-C-:B------:R-:W-:Y:S02]  /*0660*/  IMAD.X R22, R3.reuse, 0x1, R28.reuse, P3 ;  /* 0x0000000103167824 */ /* 0x140fe400018e061c */
[----:B------:R-:W-:Y:S01]  /*0670*/  IMAD.X R28, R4, 0x1, R28, P4 ;  /* 0x00000001041c7824 */ /* 0x000fe200020e061c */
[----:B------:R-:W-:Y:S01]  /*0680*/  LEA.HI.X R17, R26, UR21, R18, 0x2, P5 ;  /* 0x000000151a117c11 */ /* 0x000fe2000a8f1412 */
[----:B------:R-:W-:Y:S01]  /*0690*/  IMAD.X R24, R3, 0x1, R24, P2 ;  /* 0x0000000103187824 */ /* 0x000fe200010e0618 */
[----:B-----5:R-:W-:-:S02]  /*06a0*/  LEA R14, P4, R29, UR20, 0x2 ;  /* 0x000000141d0e7c11 */ /* 0x020fc4000f8810ff */
[----:B------:R-:W-:Y:S02]  /*06b0*/  LEA R18, P2, R19, UR20, 0x2 ;  /* 0x0000001413127c11 */ /* 0x000fe4000f8410ff */
[C---:B------:R-:W-:Y:S02]  /*06c0*/  LEA R12, P3, R20.reuse, UR20, 0x2 ;  /* 0x00000014140c7c11 */ /* 0x040fe4000f8610ff */
[----:B------:R-:W-:Y:S02]  /*06d0*/  LEA.HI.X R15, R29, UR21, R28, 0x2, P4 ;  /* 0x000000151d0f7c11 */ /* 0x000fe4000a0f141c */
[----:B------:R-:W-:Y:S02]  /*06e0*/  LEA.HI.X R19, R19, UR21, R24, 0x2, P2 ;  /* 0x0000001513137c11 */ /* 0x000fe400090f1418 */
[----:B------:R-:W-:Y:S01]  /*06f0*/  LEA.HI.X R13, R20, UR21, R22, 0x2, P3 ;  /* 0x00000015140d7c11 */ /* 0x000fe200098f1416 */
[----:B------:R0:W5:Y:S01]  /*0700*/  LDG.E R24, desc[UR14][R16.64] ;  /* 0x0000000e10187981 */ /* 0x000162000c1e1900 */
[----:B------:R-:W-:-:S02]  /*0710*/  SHF.R.S32.HI R29, RZ, 0x1f, R27 ;  /* 0x0000001fff1d7819 */ /* 0x000fc4000001141b */
[-C--:B------:R-:W-:Y:S01]  /*0720*/  IADD3 R28, P2, PT, R0, R27.reuse, RZ ;  /* 0x0000001b001c7210 */ /* 0x080fe20007f5e0ff */
[----:B------:R1:W4:Y:S01]  /*0730*/  LDG.E R22, desc[UR14][R12.64] ;  /* 0x0000000e0c167981 */ /* 0x000322000c1e1900 */
[----:B------:R-:W-:Y:S02]  /*0740*/  IADD3 R27, P3, PT, R2, R27, RZ ;  /* 0x0000001b021b7210 */ /* 0x000fe40007f7e0ff */
[----:B------:R-:W-:Y:S01]  /*0750*/  SHF.R.S32.HI R20, RZ, 0x1f, R25 ;  /* 0x0000001fff147819 */ /* 0x000fe20000011419 */
[----:B------:R1:W5:Y:S02]  /*0760*/  LDG.E R23, desc[UR14][R14.64] ;  /* 0x0000000e0e177981 */ /* 0x000364000c1e1900 */
[--C-:B0-----:R-:W-:Y:S02]  /*0770*/  IMAD.X R16, R4, 0x1, R29.reuse, P3 ;  /* 0x0000000104107824 */ /* 0x101fe400018e061d */
[----:B------:R0:W5:Y:S01]  /*0780*/  LDG.E R26, desc[UR14][R18.64] ;  /* 0x0000000e121a7981 */ /* 0x000162000c1e1900 */
[----:B-1----:R-:W-:Y:S01]  /*0790*/  IMAD.X R13, R3, 0x1, R29, P2 ;  /* 0x00000001030d7824 */ /* 0x002fe200010e061d */
[----:B------:R-:W-:-:S02]  /*07a0*/  LEA R12, P2, R28, UR20, 0x2 ;  /* 0x000000141c0c7c11 */ /* 0x000fc4000f8410ff */
[-C--:B------:R-:W-:Y:S02]  /*07b0*/  IADD3 R29, P4, PT, R2, R25.reuse, RZ ;  /* 0x00000019021d7210 */ /* 0x080fe40007f9e0ff */
[C---:B------:R-:W-:Y:S02]  /*07c0*/  LEA R14, P3, R27.reuse, UR20, 0x2 ;  /* 0x000000141b0e7c11 */ /* 0x040fe4000f8610ff */
[----:B------:R-:W-:Y:S01]  /*07d0*/  LEA.HI.X R13, R28, UR21, R13, 0x2, P2 ;  /* 0x000000151c0d7c11 */ /* 0x000fe200090f140d */
[----:B------:R-:W-:Y:S01]  /*07e0*/  IMAD.X R28, R4, 0x1, R20, P4 ;  /* 0x00000001041c7824 */ /* 0x000fe200020e0614 */
[----:B------:R-:W-:Y:S02]  /*07f0*/  LEA.HI.X R15, R27, UR21, R16, 0x2, P3 ;  /* 0x000000151b0f7c11 */ /* 0x000fe400098f1410 */
[----:B------:R-:W-:Y:S01]  /*0800*/  LEA R16, P2, R29, UR20, 0x2 ;  /* 0x000000141d107c11 */ /* 0x000fe2000f8410ff */
[----:B------:R1:W5:Y:S01]  /*0810*/  LDG.E R27, desc[UR14][R12.64] ;  /* 0x0000000e0c1b7981 */ /* 0x000362000c1e1900 */
[----:B0-----:R-:W-:-:S02]  /*0820*/  IADD3 R19, P3, PT, R0, R25, RZ ;  /* 0x0000001900137210 */ /* 0x001fc40007f7e0ff */
[----:B------:R-:W-:Y:S01]  /*0830*/  LEA.HI.X R17, R29, UR21, R28, 0x2, P2 ;  /* 0x000000151d117c11 */ /* 0x000fe200090f141c */
[----:B------:R-:W5:Y:S01]  /*0840*/  LDG.E R14, desc[UR14][R14.64] ;  /* 0x0000000e0e0e7981 */ /* 0x000f62000c1e1900 */
[----:B------:R-:W-:Y:S02]  /*0850*/  SHF.R.S32.HI R28, RZ, 0x1f, R21 ;  /* 0x0000001fff1c7819 */ /* 0x000fe40000011415 */
[-C--:B------:R-:W-:Y:S02]  /*0860*/  IADD3 R29, P4, PT, R0, R21.reuse, RZ ;  /* 0x00000015001d7210 */ /* 0x080fe40007f9e0ff */
[----:B------:R-:W-:Y:S01]  /*0870*/  IADD3 R25, P2, PT, R2, R21, RZ ;  /* 0x0000001502197210 */ /* 0x000fe20007f5e0ff */
[----:B-1----:R-:W-:Y:S01]  /*0880*/  IMAD.X R12, R3, 0x1, R20, P3 ;  /* 0x00000001030c7824 */ /* 0x002fe200018e0614 */
[----:B------:R-:W-:Y:S01]  /*0890*/  LEA R18, P3, R19, UR20, 0x2 ;  /* 0x0000001413127c11 */ /* 0x000fe2000f8610ff */
[--C-:B------:R-:W-:Y:S01]  /*08a0*/  IMAD.X R21, R3, 0x1, R28.reuse, P4 ;  /* 0x0000000103157824 */ /* 0x100fe200020e061c */
[----:B------:R-:W-:Y:S01]  /*08b0*/  LEA R20, P4, R29, UR20, 0x2 ;  /* 0x000000141d147c11 */ /* 0x000fe2000f8810ff */
[----:B------:R-:W-:Y:S01]  /*08c0*/  IMAD.X R28, R4, 0x1, R28, P2 ;  /* 0x00000001041c7824 */ /* 0x000fe200010e061c */
[----:B------:R-:W-:Y:S01]  /*08d0*/  LEA.HI.X R19, R19, UR21, R12, 0x2, P3 ;  /* 0x0000001513137c11 */ /* 0x000fe200098f140c */
[----:B------:R-:W5:Y:S01]  /*08e0*/  LDG.E R17, desc[UR14][R16.64] ;  /* 0x0000000e10117981 */ /* 0x000f62000c1e1900 */
[----:B------:R-:W-:-:S02]  /*08f0*/  LEA R12, P2, R25, UR20, 0x2 ;  /* 0x00000014190c7c11 */ /* 0x000fc4000f8410ff */
[----:B------:R-:W-:Y:S01]  /*0900*/  LEA.HI.X R21, R29, UR21, R21, 0x2, P4 ;  /* 0x000000151d157c11 */ /* 0x000fe2000a0f1415 */
[----:B------:R-:W5:Y:S01]  /*0910*/  LDG.E R18, desc[UR14][R18.64] ;  /* 0x0000000e12127981 */ /* 0x000f62000c1e1900 */
[----:B------:R-:W-:-:S03]  /*0920*/  LEA.HI.X R13, R25, UR21, R28, 0x2, P2 ;  /* 0x00000015190d7c11 */ /* 0x000fc600090f141c */
[----:B------:R-:W5:Y:S04]  /*0930*/  LDG.E R20, desc[UR14][R20.64] ;  /* 0x0000000e14147981 */ /* 0x000f68000c1e1900 */
[----:B------:R-:W5:Y:S01]  /*0940*/  LDG.E R13, desc[UR14][R12.64] ;  /* 0x0000000e0c0d7981 */ /* 0x000f62000c1e1900 */
[----:B------:R-:W-:-:S04]  /*0950*/  UIADD3 UR5, UP0, UPT, UR5, 0x8, URZ ;  /* 0x0000000805057890 */ /* 0x000fc8000ff1e0ff */
[----:B------:R-:W-:Y:S02]  /*0960*/  UIADD3.X UR6, UPT, UPT, URZ, UR6, URZ, UP0, !UPT ;  /* 0x00000006ff067290 */ /* 0x000fe400087fe4ff */
[----:B------:R-:W-:-:S04]  /*0970*/  UISETP.NE.U32.AND UP0, UPT, UR5, UR10, UPT ;  /* 0x0000000a0500728c */ /* 0x000fc8000bf05070 */
[----:B------:R-:W-:Y:S01]  /*0980*/  UISETP.NE.AND.EX UP0, UPT, UR6, UR8, UPT, UP0 ;  /* 0x000000080600728c */ /* 0x000fe2000bf05300 */
[----:B--2---:R-:W-:Y:S02]  /*0990*/  IADD3 R6, PT, PT, R6, R7, R5 ;  /* 0x0000000706067210 */ /* 0x004fe40007ffe005 */
[----:B---3--:R-:W-:Y:S02]  /*09a0*/  IADD3 R8, PT, PT, R10, R8, R11 ;  /* 0x000000080a087210 */ /* 0x008fe40007ffe00b */
[----:B----4-:R-:W-:Y:S02]  /*09b0*/  IADD3 R6, PT, PT, R22, R6, R9 ;  /* 0x0000000616067210 */ /* 0x010fe40007ffe009 */
[----:B-----5:R-:W-:Y:S02]  /*09c0*/  IADD3 R8, PT, PT, R24, R8, R23 ;  /* 0x0000000818087210 */ /* 0x020fe40007ffe017 */
[----:B------:R-:W-:Y:S02]  /*09d0*/  IADD3 R27, PT, PT, R27, R6, R26 ;  /* 0x000000061b1b7210 */ /* 0x000fe40007ffe01a */
[----:B------:R-:W-:-:S02]  /*09e0*/  IADD3 R8, PT, PT, R17, R8, R14 ;  /* 0x0000000811087210 */ /* 0x000fc40007ffe00e */
[----:B------:R-:W-:-:S04]  /*09f0*/  IADD3 R18, PT, PT, R20, R27, R18 ;  /* 0x0000001b14127210 */ /* 0x000fc80007ffe012 */
[----:B------:R-:W-:Y:S01]  /*0a00*/  IADD3 R5, PT, PT, R18, -R8, -R13 ;  /* 0x8000000812057210 */ /* 0x000fe20007ffe80d */
[----:B------:R-:W-:Y:S06]  /*0a10*/  BRA.U UP0, `(.L_x_45) ;  /* 0xfffffff9003c7547 */ /* 0x000fec000b83ffff */
[----:B------:R-:W-:Y:S01]  /*0a20*/  UMOV UR5, UR10 ;  /* 0x0000000a00057c82 */ /* 0x000fe20008000000 */
[----:B------:R-:W-:-:S05]  /*0a30*/  UMOV UR6, UR8 ;  /* 0x0000000800067c82 */ /* 0x000fca0008000000 */
.L_x_44:
[----:B------:R-:W-:-:S09]  /*0a40*/  UISETP.NE.AND UP0, UPT, UR17, URZ, UPT ;  /* 0x000000ff1100728c */ /* 0x000fd2000bf05270 */
[----:B------:R-:W-:Y:S05]  /*0a50*/  BRA.U !UP0, `(.L_x_43) ;  /* 0x0000000908107547 */ /* 0x000fea000b800000 */
[----:B------:R-:W-:Y:S02]  /*0a60*/  UIADD3 UR11, UP0, UPT, UR17, -0x1, URZ ;  /* 0xffffffff110b7890 */ /* 0x000fe4000ff1e0ff */
[----:B------:R-:W-:Y:S02]  /*0a70*/  ULOP3.LUT UP2, URZ, UR17, 0x3, URZ, 0xc0, !UPT ;  /* 0x0000000311ff7892 */ /* 0x000fe4000f84c0ff */
[----:B------:R-:W-:Y:S02]  /*0a80*/  UIADD3.X UR12, UPT, UPT, URZ, -0x1, URZ, UP0, !UPT ;  /* 0xffffffffff0c7890 */ /* 0x000fe400087fe4ff */
[----:B------:R-:W-:-:S04]  /*0a90*/  UISETP.GE.U32.AND UP0, UPT, UR11, 0x3, UPT ;  /* 0x000000030b00788c */ /* 0x000fc8000bf06070 */
[----:B------:R-:W-:-:S09]  /*0aa0*/  UISETP.GE.U32.AND.EX UP0, UPT, UR12, URZ, UPT, UP0 ;  /* 0x000000ff0c00728c */ /* 0x000fd2000bf06100 */
[----:B------:R-:W-:Y:S05]  /*0ab0*/  BRA.U !UP0, `(.L_x_46) ;  /* 0x0000000108f07547 */ /* 0x000fea000b800000 */
[----:B------:R-:W0:Y:S02]  /*0ac0*/  LDCU.64 UR12, c[0x0][0x390] ;  /* 0x00007200ff0c77ac */ /* 0x000e240008000a00 */
[----:B0-----:R-:W-:-:S04]  /*0ad0*/  ULEA UR11, UP0, UR5, UR12, 0x2 ;  /* 0x0000000c050b7291 */ /* 0x001fc8000f8010ff */
[----:B------:R-:W-:Y:S02]  /*0ae0*/  ULEA.HI.X UR12, UR5, UR13, UR6, 0x2, UP0 ;  /* 0x0000000d050c7291 */ /* 0x000fe400080f1406 */
[----:B------:R-:W-:-:S04]  /*0af0*/  IMAD.U32 R10, RZ, RZ, UR11 ;  /* 0x0000000bff0a7e24 */ /* 0x000fc8000f8e00ff */
[----:B------:R-:W-:-:S05]  /*0b00*/  IMAD.U32 R11, RZ, RZ, UR12 ;  /* 0x0000000cff0b7e24 */ /* 0x000fca000f8e00ff */
[----:B------:R-:W2:Y:S01]  /*0b10*/  LDG.E R7, desc[UR14][R10.64] ;  /* 0x0000000e0a077981 */ /* 0x000ea2000c1e1900 */
[----:B------:R-:W0:Y:S03]  /*0b20*/  LDCU.64 UR12, c[0x0][0x380] ;  /* 0x00007000ff0c77ac */ /* 0x000e260008000a00 */
[----:B------:R-:W3:Y:S04]  /*0b30*/  LDG.E R13, desc[UR14][R10.64+0x4] ;  /* 0x0000040e0a0d7981 */ /* 0x000ee8000c1e1900 */
[----:B------:R-:W4:Y:S04]  /*0b40*/  LDG.E R15, desc[UR14][R10.64+0x8] ;  /* 0x0000080e0a0f7981 */ /* 0x000f28000c1e1900 */
[----:B------:R1:W5:Y:S01]  /*0b50*/  LDG.E R9, desc[UR14][R10.64+0xc] ;  /* 0x00000c0e0a097981 */ /* 0x000362000c1e1900 */
[----:B--2---:R-:W-:-:S02]  /*0b60*/  SHF.R.S32.HI R8, RZ, 0x1f, R7 ;  /* 0x0000001fff087819 */ /* 0x004fc40000011407 */
[-C--:B------:R-:W-:Y:S02]  /*0b70*/  IADD3 R12, P2, PT, R0, R7.reuse, RZ ;  /* 0x00000007000c7210 */ /* 0x080fe40007f5e0ff */
[----:B------:R-:W-:Y:S02]  /*0b80*/  IADD3 R18, P3, PT, R2, R7, RZ ;  /* 0x0000000702127210 */ /* 0x000fe40007f7e0ff */
[----:B---3--:R-:W-:Y:S01]  /*0b90*/  IADD3 R14, P4, PT, R0, R13, RZ ;  /* 0x0000000d000e7210 */ /* 0x008fe20007f9e0ff */
[--C-:B------:R-:W-:Y:S01]  /*0ba0*/  IMAD.X R17, R3, 0x1, R8.reuse, P2 ;  /* 0x0000000103117824 */ /* 0x100fe200010e0608 */
[----:B0-----:R-:W-:Y:S01]  /*0bb0*/  LEA R6, P2, R12, UR12, 0x2 ;  /* 0x0000000c0c067c11 */ /* 0x001fe2000f8410ff */
[----:B------:R-:W-:Y:S01]  /*0bc0*/  IMAD.X R19, R4, 0x1, R8, P3 ;  /* 0x0000000104137824 */ /* 0x000fe200018e0608 */
[----:B------:R-:W-:Y:S02]  /*0bd0*/  LEA R16, P3, R14, UR12, 0x2 ;  /* 0x0000000c0e107c11 */ /* 0x000fe4000f8610ff */
[----:B------:R-:W-:-:S02]  /*0be0*/  LEA.HI.X R7, R12, UR13, R17, 0x2, P2 ;  /* 0x0000000d0c077c11 */ /* 0x000fc400090f1411 */
[----:B------:R-:W-:Y:S02]  /*0bf0*/  SHF.R.S32.HI R12, RZ, 0x1f, R13 ;  /* 0x0000001fff0c7819 */ /* 0x000fe4000001140d */
[----:B------:R-:W-:Y:S02]  /*0c00*/  IADD3 R13, P5, PT, R2, R13, RZ ;  /* 0x0000000d020d7210 */ /* 0x000fe40007fbe0ff */
[----:B-1----:R-:W-:Y:S01]  /*0c10*/  LEA R10, P2, R18, UR12, 0x2 ;  /* 0x0000000c120a7c11 */ /* 0x002fe2000f8410ff */
[--C-:B------:R-:W-:Y:S02]  /*0c20*/  IMAD.X R17, R3, 0x1, R12.reuse, P4 ;  /* 0x0000000103117824 */ /* 0x100fe400020e060c */
[----:B------:R-:W-:Y:S01]  /*0c30*/  IMAD.X R8, R4, 0x1, R12, P5 ;  /* 0x0000000104087824 */ /* 0x000fe200028e060c */
[----:B------:R-:W-:Y:S01]  /*0c40*/  LEA.HI.X R11, R18, UR13, R19, 0x2, P2 ;  /* 0x0000000d120b7c11 */ /* 0x000fe200090f1413 */
[----:B------:R0:W2:Y:S01]  /*0c50*/  LDG.E R12, desc[UR14][R6.64] ;  /* 0x0000000e060c7981 */ /* 0x0000a2000c1e1900 */
[----:B------:R-:W-:-:S02]  /*0c60*/  LEA R18, P2, R13, UR12, 0x2 ;  /* 0x0000000c0d127c11 */ /* 0x000fc4000f8410ff */
[----:B------:R-:W-:Y:S02]  /*0c70*/  LEA.HI.X R17, R14, UR13, R17, 0x2, P3 ;  /* 0x0000000d0e117c11 */ /* 0x000fe400098f1411 */
[----:B------:R-:W-:Y:S02]  /*0c80*/  LEA.HI.X R19, R13, UR13, R8, 0x2, P2 ;  /* 0x0000000d0d137c11 */ /* 0x000fe400090f1408 */
[----:B----4-:R-:W-:Y:S01]  /*0c90*/  SHF.R.S32.HI R8, RZ, 0x1f, R15 ;  /* 0x0000001fff087819 */ /* 0x010fe2000001140f */
[----:B------:R1:W3:Y:S01]  /*0ca0*/  LDG.E R13, desc[UR14][R10.64] ;  /* 0x0000000e0a0d7981 */ /* 0x0002e2000c1e1900 */
[C---:B------:R-:W-:Y:S02]  /*0cb0*/  IADD3 R21, P3, PT, R0.reuse, R15, RZ ;  /* 0x0000000f00157210 */ /* 0x040fe40007f7e0ff */
[----:B-----5:R-:W-:Y:S01]  /*0cc0*/  IADD3 R20, P2, PT, R0, R9, RZ ;  /* 0x0000000900147210 */ /* 0x020fe20007f5e0ff */
[----:B------:R-:W2:Y:S01]  /*0cd0*/  LDG.E R16, desc[UR14][R16.64] ;  /* 0x0000000e10107981 */ /* 0x000ea2000c1e1900 */
[----:B------:R-:W-:-:S02]  /*0ce0*/  SHF.R.S32.HI R23, RZ, 0x1f, R9 ;  /* 0x0000001fff177819 */ /* 0x000fc40000011409 */
[C---:B------:R-:W-:Y:S01]  /*0cf0*/  IADD3 R15, P4, PT, R2.reuse, R15, RZ ;  /* 0x0000000f020f7210 */ /* 0x040fe20007f9e0ff */
[C-C-:B------:R-:W-:Y:S01]  /*0d00*/  IMAD.X R22, R3.reuse, 0x1, R8.reuse, P3 ;  /* 0x0000000103167824 */ /* 0x140fe200018e0608 */
[----:B------:R-:W-:Y:S01]  /*0d10*/  IADD3 R9, P5, PT, R2, R9, RZ ;  /* 0x0000000902097210 */ /* 0x000fe20007fbe0ff */
[----:B0-----:R-:W-:Y:S01]  /*0d20*/  IMAD.X R7, R3, 0x1, R23, P2 ;  /* 0x0000000103077824 */ /* 0x001fe200010e0617 */
[----:B------:R-:W-:Y:S01]  /*0d30*/  LEA R6, P2, R20, UR12, 0x2 ;  /* 0x0000000c14067c11 */ /* 0x000fe2000f8410ff */
[----:B------:R-:W-:Y:S01]  /*0d40*/  IMAD.X R8, R4, 0x1, R8, P4 ;  /* 0x0000000104087824 */ /* 0x000fe200020e0608 */
[----:B------:R-:W-:Y:S01]  /*0d50*/  LEA R14, P4, R15, UR12, 0x2 ;  /* 0x0000000c0f0e7c11 */ /* 0x000fe2000f8810ff */
[----:B------:R-:W3:Y:S01]  /*0d60*/  LDG.E R18, desc[UR14][R18.64] ;  /* 0x0000000e12127981 */ /* 0x000ee2000c1e1900 */
[----:B-1----:R-:W-:Y:S02]  /*0d70*/  LEA R10, P3, R21, UR12, 0x2 ;  /* 0x0000000c150a7c11 */ /* 0x002fe4000f8610ff */
[----:B------:R-:W-:Y:S01]  /*0d80*/  LEA.HI.X R7, R20, UR13, R7, 0x2, P2 ;  /* 0x0000000d14077c11 */ /* 0x000fe200090f1407 */
[----:B------:R-:W-:Y:S01]  /*0d90*/  IMAD.X R20, R4, 0x1, R23, P5 ;  /* 0x0000000104147824 */ /* 0x000fe200028e0617 */
[----:B------:R-:W-:-:S02]  /*0da0*/  LEA.HI.X R15, R15, UR13, R8, 0x2, P4 ;  /* 0x0000000d0f0f7c11 */ /* 0x000fc4000a0f1408 */
[----:B------:R-:W-:Y:S01]  /*0db0*/  LEA.HI.X R11, R21, UR13, R22, 0x2, P3 ;  /* 0x0000000d150b7c11 */ /* 0x000fe200098f1416 */
[----:B------:R-:W4:Y:S01]  /*0dc0*/  LDG.E R6, desc[UR14][R6.64] ;  /* 0x0000000e06067981 */ /* 0x000f22000c1e1900 */
[----:B------:R-:W-:-:S03]  /*0dd0*/  LEA R8, P2, R9, UR12, 0x2 ;  /* 0x0000000c09087c11 */ /* 0x000fc6000f8410ff */
[----:B------:R-:W3:Y:S01]  /*0de0*/  LDG.E R14, desc[UR14][R14.64] ;  /* 0x0000000e0e0e7981 */ /* 0x000ee2000c1e1900 */
[----:B------:R-:W-:-:S03]  /*0df0*/  LEA.HI.X R9, R9, UR13, R20, 0x2, P2 ;  /* 0x0000000d09097c11 */ /* 0x000fc600090f1414 */
[----:B------:R-:W4:Y:S04]  /*0e00*/  LDG.E R11, desc[UR14][R10.64] ;  /* 0x0000000e0a0b7981 */ /* 0x000f28000c1e1900 */
[----:B------:R-:W5:Y:S01]  /*0e10*/  LDG.E R8, desc[UR14][R8.64] ;  /* 0x0000000e08087981 */ /* 0x000f62000c1e1900 */
[----:B------:R-:W-:-:S04]  /*0e20*/  UIADD3 UR5, UP0, UPT, UR5, 0x4, URZ ;  /* 0x0000000405057890 */ /* 0x000fc8000ff1e0ff */
[----:B------:R-:W-:Y:S01]  /*0e30*/  UIADD3.X UR6, UPT, UPT, URZ, UR6, URZ, UP0, !UPT ;  /* 0x00000006ff067290 */ /* 0x000fe200087fe4ff */
[----:B--2---:R-:W-:Y:S02]  /*0e40*/  IADD3 R12, PT, PT, R16, R12, R5 ;  /* 0x0000000c100c7210 */ /* 0x004fe40007ffe005 */
[----:B---3--:R-:W-:Y:S02]  /*0e50*/  IADD3 R13, PT, PT, R14, R13, R18 ;  /* 0x0000000d0e0d7210 */ /* 0x008fe40007ffe012 */
[----:B----4-:R-:W-:-:S04]  /*0e60*/  IADD3 R12, PT, PT, R6, R12, R11 ;  /* 0x0000000c060c7210 */ /* 0x010fc80007ffe00b */
[----:B-----5:R-:W-:-:S07]  /*0e70*/  IADD3 R5, PT, PT, R12, -R13, -R8 ;  /* 0x8000000d0c057210 */ /* 0x020fce0007ffe808 */
.L_x_46:
[----:B------:R-:W-:Y:S05]  /*0e80*/  BRA.U !UP2, `(.L_x_43) ;  /* 0x000000050a047547 */ /* 0x000fea000b800000 */
[----:B------:R-:W0:Y:S02]  /*0e90*/  LDCU UR11, c[0x0][0x398] ;  /* 0x00007300ff0b77ac */ /* 0x000e240008000800 */
[----:B0-----:R-:W-:-:S04]  /*0ea0*/  ULOP3.LUT UR11, UR11, 0x3, URZ, 0xc0, !UPT ;  /* 0x000000030b0b7892 */ /* 0x001fc8000f8ec0ff */
[----:B------:R-:W-:Y:S02]  /*0eb0*/  UIADD3 UR12, UP0, UPT, UR11, -0x1, URZ ;  /* 0xffffffff0b0c7890 */ /* 0x000fe4000ff1e0ff */
[----:B------:R-:W-:Y:S02]  /*0ec0*/  ULOP3.LUT UR11, UR11, 0x1, URZ, 0xc0, !UPT ;  /* 0x000000010b0b7892 */ /* 0x000fe4000f8ec0ff */
[----:B------:R-:W-:Y:S02]  /*0ed0*/  UIADD3.X UR13, UPT, UPT, URZ, -0x1, URZ, UP0, !UPT ;  /* 0xffffffffff0d7890 */ /* 0x000fe400087fe4ff */
[----:B------:R-:W-:Y:S02]  /*0ee0*/  UISETP.NE.U32.AND UP2, UPT, UR12, URZ, UPT ;  /* 0x000000ff0c00728c */ /* 0x000fe4000bf45070 */
[----:B------:R-:W-:Y:S02]  /*0ef0*/  UISETP.NE.U32.AND UP0, UPT, UR11, URZ, UPT ;  /* 0x000000ff0b00728c */ /* 0x000fe4000bf05070 */
[----:B------:R-:W-:-:S02]  /*0f00*/  UISETP.NE.AND.EX UP2, UPT, UR13, URZ, UPT, UP2 ;  /* 0x000000ff0d00728c */ /* 0x000fc4000bf45320 */
[----:B------:R-:W-:-:S07]  /*0f10*/  UISETP.NE.AND.EX UP0, UPT, URZ, URZ, UPT, UP0 ;  /* 0x000000ffff00728c */ /* 0x000fce000bf05300 */
        /* <DEDUP_REMOVED lines=8> */
[----:B------:R-:W3:Y:S01]  /*0fa0*/  LDG.E R15, desc[UR14][R8.64+0x4] ;  /* 0x0000040e080f7981 */ /* 0x000ee2000c1e1900 */
[C---:B--2---:R-:W-:Y:S01]  /*0fb0*/  IADD3 RZ, P2, PT, R0.reuse, R7, RZ ;  /* 0x0000000700ff7210 */ /* 0x044fe20007f5e0ff */
[C-C-:B------:R-:W-:Y:S01]  /*0fc0*/  IMAD.IADD R14, R0.reuse, 0x1, R7.reuse ;  /* 0x00000001000e7824 */ /* 0x140fe200078e0207 */
[----:B------:R-:W-:Y:S02]  /*0fd0*/  SHF.R.S32.HI R10, RZ, 0x1f, R7 ;  /* 0x0000001fff0a7819 */ /* 0x000fe40000011407 */
[----:B---3--:R-:W-:Y:S02]  /*0fe0*/  IADD3 R12, P4, PT, R0, R15, RZ ;  /* 0x0000000f000c7210 */ /* 0x008fe40007f9e0ff */
[----:B------:R-:W-:Y:S01]  /*0ff0*/  SHF.R.S32.HI R16, RZ, 0x1f, R15 ;  /* 0x0000001fff107819 */ /* 0x000fe2000001140f */
[----:B------:R-:W-:Y:S01]  /*1000*/  IMAD.X R11, R3, 0x1, R10, P2 ;  /* 0x00000001030b7824 */ /* 0x000fe200010e060a */
[----:B0-----:R-:W-:-:S02]  /*1010*/  LEA R6, P3, R14, UR12, 0x2 ;  /* 0x0000000c0e067c11 */ /* 0x001fc4000f8610ff */
[----:B------:R-:W-:Y:S01]  /*1020*/  IADD3 R13, P2, PT, R2, R7, RZ ;  /* 0x00000007020d7210 */ /* 0x000fe20007f5e0ff */
[----:B------:R-:W-:Y:S01]  /*1030*/  IMAD.X R17, R3, 0x1, R16, P4 ;  /* 0x0000000103117824 */ /* 0x000fe200020e0610 */
[----:B------:R-:W-:Y:S02]  /*1040*/  LEA.HI.X R7, R14, UR13, R11, 0x2, P3 ;  /* 0x0000000d0e077c11 */ /* 0x000fe400098f140b */
[----:B------:R-:W-:Y:S01]  /*1050*/  IADD3 R15, P4, PT, R2, R15, RZ ;  /* 0x0000000f020f7210 */ /* 0x000fe20007f9e0ff */
[----:B------:R-:W-:Y:S01]  /*1060*/  IMAD.X R14, R4, 0x1, R10, P2 ;  /* 0x00000001040e7824 */ /* 0x000fe200010e060a */
[----:B------:R-:W-:Y:S01]  /*1070*/  LEA R8, P3, R12, UR12, 0x2 ;  /* 0x0000000c0c087c11 */ /* 0x000fe2000f8610ff */
[----:B------:R-:W2:Y:S01]  /*1080*/  LDG.E R6, desc[UR14][R6.64] ;  /* 0x0000000e06067981 */ /* 0x000ea2000c1e1900 */
[----:B------:R-:W-:Y:S01]  /*1090*/  LEA R10, P2, R13, UR12, 0x2 ;  /* 0x0000000c0d0a7c11 */ /* 0x000fe2000f8410ff */
[----:B------:R-:W-:Y:S01]  /*10a0*/  IMAD.X R16, R4, 0x1, R16, P4 ;  /* 0x0000000104107824 */ /* 0x000fe200020e0610 */
[----:B------:R-:W-:-:S02]  /*10b0*/  LEA.HI.X R9, R12, UR13, R17, 0x2, P3 ;  /* 0x0000000d0c097c11 */ /* 0x000fc400098f1411 */
[----:B------:R-:W-:Y:S02]  /*10c0*/  LEA R12, P3, R15, UR12, 0x2 ;  /* 0x0000000c0f0c7c11 */ /* 0x000fe4000f8610ff */
[----:B------:R-:W-:Y:S01]  /*10d0*/  LEA.HI.X R11, R13, UR13, R14, 0x2, P2 ;  /* 0x0000000d0d0b7c11 */ /* 0x000fe200090f140e */
[----:B------:R-:W2:Y:S01]  /*10e0*/  LDG.E R8, desc[UR14][R8.64] ;  /* 0x0000000e08087981 */ /* 0x000ea2000c1e1900 */
[----:B------:R-:W-:-:S03]  /*10f0*/  LEA.HI.X R13, R15, UR13, R16, 0x2, P3 ;  /* 0x0000000d0f0d7c11 */ /* 0x000fc600098f1410 */
[----:B------:R-:W3:Y:S04]  /*1100*/  LDG.E R10, desc[UR14][R10.64] ;  /* 0x0000000e0a0a7981 */ /* 0x000ee8000c1e1900 */
[----:B------:R-:W3:Y:S01]  /*1110*/  LDG.E R13, desc[UR14][R12.64] ;  /* 0x0000000e0c0d7981 */ /* 0x000ee2000c1e1900 */
[----:B------:R-:W-:-:S04]  /*1120*/  UIADD3 UR5, UP2, UPT, UR5, 0x2, URZ ;  /* 0x0000000205057890 */ /* 0x000fc8000ff5e0ff */
[----:B------:R-:W-:Y:S01]  /*1130*/  UIADD3.X UR6, UPT, UPT, URZ, UR6, URZ, UP2, !UPT ;  /* 0x00000006ff067290 */ /* 0x000fe200097fe4ff */
[----:B--2---:R-:W-:-:S04]  /*1140*/  IADD3 R5, PT, PT, R8, R6, R5 ;  /* 0x0000000608057210 */ /* 0x004fc80007ffe005 */
[----:B---3--:R-:W-:-:S07]  /*1150*/  IADD3 R5, PT, PT, R5, -R10, -R13 ;  /* 0x8000000a05057210 */ /* 0x008fce0007ffe80d */
.L_x_47:
[----:B------:R-:W-:Y:S05]  /*1160*/  BRA.U !UP0, `(.L_x_43) ;  /* 0x00000001084c7547 */ /* 0x000fea000b800000 */
[----:B------:R-:W0:Y:S02]  /*1170*/  LDCU.64 UR12, c[0x0][0x390] ;  /* 0x00007200ff0c77ac */ /* 0x000e240008000a00 */
[----:B0-----:R-:W-:-:S04]  /*1180*/  ULEA UR11, UP0, UR5, UR12, 0x2 ;  /* 0x0000000c050b7291 */ /* 0x001fc8000f8010ff */
[----:B------:R-:W-:Y:S02]  /*1190*/  ULEA.HI.X UR5, UR5, UR13, UR6, 0x2, UP0 ;  /* 0x0000000d05057291 */ /* 0x000fe400080f1406 */
[----:B------:R-:W-:Y:S01]  /*11a0*/  IMAD.U32 R6, RZ, RZ, UR11 ;  /* 0x0000000bff067e24 */ /* 0x000fe2000f8e00ff */
[----:B------:R-:W0:Y:S03]  /*11b0*/  LDCU.64 UR12, c[0x0][0x380] ;  /* 0x00007000ff0c77ac */ /* 0x000e260008000a00 */
[----:B------:R-:W-:-:S06]  /*11c0*/  IMAD.U32 R7, RZ, RZ, UR5 ;  /* 0x00000005ff077e24 */ /* 0x000fcc000f8e00ff */
[----:B------:R-:W2:Y:S02]  /*11d0*/  LDG.E R7, desc[UR14][R6.64] ;  /* 0x0000000e06077981 */ /* 0x000ea4000c1e1900 */
[----:B--2---:R-:W-:Y:S02]  /*11e0*/  SHF.R.S32.HI R8, RZ, 0x1f, R7 ;  /* 0x0000001fff087819 */ /* 0x004fe40000011407 */
[-C--:B------:R-:W-:Y:S02]  /*11f0*/  IADD3 R9, P2, PT, R0, R7.reuse, RZ ;  /* 0x0000000700097210 */ /* 0x080fe40007f5e0ff */
[----:B------:R-:W-:-:S03]  /*1200*/  IADD3 R11, P3, PT, R2, R7, RZ ;  /* 0x00000007020b7210 */ /* 0x000fc60007f7e0ff */
[--C-:B------:R-:W-:Y:S02]  /*1210*/  IMAD.X R14, R3, 0x1, R8.reuse, P2 ;  /* 0x00000001030e7824 */ /* 0x100fe400010e0608 */
[----:B------:R-:W-:Y:S01]  /*1220*/  IMAD.X R12, R4, 0x1, R8, P3 ;  /* 0x00000001040c7824 */ /* 0x000fe200018e0608 */
[----:B0-----:R-:W-:Y:S02]  /*1230*/  LEA R8, P2, R9, UR12, 0x2 ;  /* 0x0000000c09087c11 */ /* 0x001fe4000f8410ff */
[----:B------:R-:W-:Y:S02]  /*1240*/  LEA R10, P3, R11, UR12, 0x2 ;  /* 0x0000000c0b0a7c11 */ /* 0x000fe4000f8610ff */
[----:B------:R-:W-:Y:S02]  /*1250*/  LEA.HI.X R9, R9, UR13, R14, 0x2, P2 ;  /* 0x0000000d09097c11 */ /* 0x000fe400090f140e */
[----:B------:R-:W-:-:S03]  /*1260*/  LEA.HI.X R11, R11, UR13, R12, 0x2, P3 ;  /* 0x0000000d0b0b7c11 */ /* 0x000fc600098f140c */
[----:B------:R-:W2:Y:S04]  /*1270*/  LDG.E R8, desc[UR14][R8.64] ;  /* 0x0000000e08087981 */ /* 0x000ea8000c1e1900 */
[----:B------:R-:W2:Y:S02]  /*1280*/  LDG.E R10, desc[UR14][R10.64] ;  /* 0x0000000e0a0a7981 */ /* 0x000ea4000c1e1900 */
[----:B--2---:R-:W-:-:S07]  /*1290*/  IADD3 R5, PT, PT, -R10, R8, R5 ;  /* 0x000000080a057210 */ /* 0x004fce0007ffe105 */
.L_x_43:
[----:B------:R-:W0:Y:S01]  /*12a0*/  LDCU UR5, c[0x0][0x39c] ;  /* 0x00007380ff0577ac */ /* 0x000e220008000800 */
[----:B------:R-:W1:Y:S01]  /*12b0*/  LDC R6, c[0x0][0x388] ;  /* 0x0000e200ff067b82 */ /* 0x000e620000000800 */
[C---:B------:R-:W-:Y:S02]  /*12c0*/  ISETP.GT.AND P2, PT, R5.reuse, -0x1, PT ;  /* 0xffffffff0500780c */ /* 0x040fe40003f44270 */
[----:B------:R-:W-:Y:S02]  /*12d0*/  ISETP.GE.AND P4, PT, R5, 0x1, PT ;  /* 0x000000010500780c */ /* 0x000fe40003f86270 */
[----:B------:R-:W-:Y:S02]  /*12e0*/  SEL R5, RZ, 0xffffffff, !P2 ;  /* 0xffffffffff057807 */ /* 0x000fe40005000000 */
[----:B0-----:R-:W-:Y:S02]  /*12f0*/  ISETP.NE.AND P3, PT, RZ, UR5, PT ;  /* 0x00000005ff007c0c */ /* 0x001fe4000bf65270 */
[----:B-1----:R-:W-:-:S11]  /*1300*/  ISETP.NE.AND P2, PT, R6, RZ, PT ;  /* 0x000000ff0600720c */ /* 0x002fd60003f45270 */
[----:B------:R-:W-:-:S04]  /*1310*/  @!P3 SEL R5, RZ, 0xffffffff, P4 ;  /* 0xffffffffff05b807 */ /* 0x000fc80002000000 */
[----:B------:R-:W-:-:S04]  /*1320*/  LOP3.LUT R5, R5, 0x1, RZ, 0xc0, !PT ;  /* 0x0000000105057812 */ /* 0x000fc800078ec0ff */
[----:B------:R-:W-:-:S13]  /*1330*/  ISETP.EQ.U32.OR P2, PT, R5, 0x1, !P2 ;  /* 0x000000010500780c */ /* 0x000fda0005742470 */
[----:B------:R-:W-:Y:S05]  /*1340*/  @P2 BRA `(.L_x_42) ;  /* 0x0000002000902947 */ /* 0x000fea0003800000 */
[----:B------:R-:W-:Y:S01]  /*1350*/  ISETP.GE.U32.AND P2, PT, R6, 0x8, PT ;  /* 0x000000080600780c */ /* 0x000fe20003f46070 */
[----:B------:R-:W-:Y:S01]  /*1360*/  UMOV UR5, URZ ;  /* 0x000000ff00057c82 */ /* 0x000fe20008000000 */
[----:B------:R-:W-:-:S11]  /*1370*/  UMOV UR6, URZ ;  /* 0x000000ff00067c82 */ /* 0x000fd60008000000 */
[----:B------:R-:W-:Y:S05]  /*1380*/  @!P2 BRA `(.L_x_48) ;  /* 0x0000000000c8a947 */ /* 0x000fea0003800000 */
[----:B------:R-:W0:Y:S01]  /*1390*/  LDCU.64 UR12, c[0x0][0x380] ;  /* 0x00007000ff0c77ac */ /* 0x000e220008000a00 */
[----:B------:R-:W-:Y:S01]  /*13a0*/  UMOV UR5, URZ ;  /* 0x000000ff00057c82 */ /* 0x000fe20008000000 */
[----:B------:R-:W-:-:S05]  /*13b0*/  UMOV UR6, URZ ;  /* 0x000000ff00067c82 */ /* 0x000fca0008000000 */
.L_x_49:
[----:B-1----:R-:W-:Y:S02]  /*13c0*/  IADD3 R5, P3, PT, R2, UR5, RZ ;  /* 0x0000000502057c10 */ /* 0x002fe4000ff7e0ff */
[----:B------:R-:W-:Y:S02]  /*13d0*/  IADD3 R7, P2, PT, R0, UR5, RZ ;  /* 0x0000000500077c10 */ /* 0x000fe4000ff5e0ff */
[----:B------:R-:W-:Y:S02]  /*13e0*/  IADD3.X R10, PT, PT, R4, UR6, RZ, P3, !PT ;  /* 0x00000006040a7c10 */ /* 0x000fe40009ffe4ff */
[----:B------:R-:W-:Y:S02]  /*13f0*/  IADD3.X R12, PT, PT, R3, UR6, RZ, P2, !PT ;  /* 0x00000006030c7c10 */ /* 0x000fe400097fe4ff */
[----:B0-----:R-:W-:Y:S02]  /*1400*/  LEA R8, P3, R5, UR12, 0x2 ;  /* 0x0000000c05087c11 */ /* 0x001fe4000f8610ff */
[----:B------:R-:W-:-:S02]  /*1410*/  LEA R6, P2, R7, UR12, 0x2 ;  /* 0x0000000c07067c11 */ /* 0x000fc4000f8410ff */
[----:B------:R-:W-:Y:S02]  /*1420*/  LEA.HI.X R9, R5, UR13, R10, 0x2, P3 ;  /* 0x0000000d05097c11 */ /* 0x000fe400098f140a */
[----:B------:R-:W-:-:S03]  /*1430*/  LEA.HI.X R7, R7, UR13, R12, 0x2, P2 ;  /* 0x0000000d07077c11 */ /* 0x000fc600090f140c */
[----:B------:R-:W2:Y:S04]  /*1440*/  LDG.E R11, desc[UR14][R8.64] ;  /* 0x0000000e080b7981 */ /* 0x000ea8000c1e1900 */
[----:B------:R-:W3:Y:S04]  /*1450*/  LDG.E R5, desc[UR14][R6.64] ;  /* 0x0000000e06057981 */ /* 0x000ee8000c1e1900 */
[----:B--2---:R0:W-:Y:S04]  /*1460*/  STG.E desc[UR14][R6.64], R11 ;  /* 0x0000000b06007986 */ /* 0x0041e8000c10190e */
[----:B---3--:R1:W-:Y:S04]  /*1470*/  STG.E desc[UR14][R8.64], R5 ;  /* 0x0000000508007986 */ /* 0x0083e8000c10190e */
[----:B------:R-:W2:Y:S04]  /*1480*/  LDG.E R15, desc[UR14][R8.64+0x4] ;  /* 0x0000040e080f7981 */ /* 0x000ea8000c1e1900 */
[----:B------:R-:W3:Y:S04]  /*1490*/  LDG.E R13, desc[UR14][R6.64+0x4] ;  /* 0x0000040e060d7981 */ /* 0x000ee8000c1e1900 */
[----:B--2---:R2:W-:Y:S04]  /*14a0*/  STG.E desc[UR14][R6.64+0x4], R15 ;  /* 0x0000040f06007986 */ /* 0x0045e8000c10190e */
[----:B---3--:R3:W-:Y:S04]  /*14b0*/  STG.E desc[UR14][R8.64+0x4], R13 ;  /* 0x0000040d08007986 */ /* 0x0087e8000c10190e */
[----:B------:R-:W4:Y:S04]  /*14c0*/  LDG.E R19, desc[UR14][R8.64+0x8] ;  /* 0x0000080e08137981 */ /* 0x000f28000c1e1900 */
[----:B------:R-:W5:Y:S04]  /*14d0*/  LDG.E R17, desc[UR14][R6.64+0x8] ;  /* 0x0000080e06117981 */ /* 0x000f68000c1e1900 */
[----:B----4-:R4:W-:Y:S04]  /*14e0*/  STG.E desc[UR14][R6.64+0x8], R19 ;  /* 0x0000081306007986 */ /* 0x0109e8000c10190e */
[----:B-----5:R5:W-:Y:S04]  /*14f0*/  STG.E desc[UR14][R8.64+0x8], R17 ;  /* 0x0000081108007986 */ /* 0x020be8000c10190e */
[----:B------:R-:W2:Y:S04]  /*1500*/  LDG.E R21, desc[UR14][R8.64+0xc] ;  /* 0x00000c0e08157981 */ /* 0x000ea8000c1e1900 */
[----:B0-----:R-:W3:Y:S04]  /*1510*/  LDG.E R11, desc[UR14][R6.64+0xc] ;  /* 0x00000c0e060b7981 */ /* 0x001ee8000c1e1900 */
[----:B--2---:R0:W-:Y:S04]  /*1520*/  STG.E desc[UR14][R6.64+0xc], R21 ;  /* 0x00000c1506007986 */ /* 0x0041e8000c10190e */
[----:B---3--:R2:W-:Y:S04]  /*1530*/  STG.E desc[UR14][R8.64+0xc], R11 ;  /* 0x00000c0b08007986 */ /* 0x0085e8000c10190e */
[----:B------:R-:W3:Y:S04]  /*1540*/  LDG.E R23, desc[UR14][R8.64+0x10] ;  /* 0x0000100e08177981 */ /* 0x000ee8000c1e1900 */
[----:B-1----:R-:W4:Y:S04]  /*1550*/  LDG.E R5, desc[UR14][R6.64+0x10] ;  /* 0x0000100e06057981 */ /* 0x002f28000c1e1900 */
[----:B---3--:R1:W-:Y:S04]  /*1560*/  STG.E desc[UR14][R6.64+0x10], R23 ;  /* 0x0000101706007986 */ /* 0x0083e8000c10190e */
[----:B----4-:R1:W-:Y:S04]  /*1570*/  STG.E desc[UR14][R8.64+0x10], R5 ;  /* 0x0000100508007986 */ /* 0x0103e8000c10190e */
[----:B------:R-:W3:Y:S04]  /*1580*/  LDG.E R15, desc[UR14][R8.64+0x14] ;  /* 0x0000140e080f7981 */ /* 0x000ee8000c1e1900 */
[----:B------:R-:W4:Y:S04]  /*1590*/  LDG.E R13, desc[UR14][R6.64+0x14] ;  /* 0x0000140e060d7981 */ /* 0x000f28000c1e1900 */
[----:B---3--:R1:W-:Y:S04]  /*15a0*/  STG.E desc[UR14][R6.64+0x14], R15 ;  /* 0x0000140f06007986 */ /* 0x0083e8000c10190e */
[----:B----4-:R1:W-:Y:S04]  /*15b0*/  STG.E desc[UR14][R8.64+0x14], R13 ;  /* 0x0000140d08007986 */ /* 0x0103e8000c10190e */
[----:B------:R-:W3:Y:S04]  /*15c0*/  LDG.E R19, desc[UR14][R8.64+0x18] ;  /* 0x0000180e08137981 */ /* 0x000ee8000c1e1900 */
[----:B-----5:R-:W4:Y:S04]  /*15d0*/  LDG.E R17, desc[UR14][R6.64+0x18] ;  /* 0x0000180e06117981 */ /* 0x020f28000c1e1900 */
[----:B---3--:R1:W-:Y:S04]  /*15e0*/  STG.E desc[UR14][R6.64+0x18], R19 ;  /* 0x0000181306007986 */ /* 0x0083e8000c10190e */
[----:B----4-:R1:W-:Y:S04]  /*15f0*/  STG.E desc[UR14][R8.64+0x18], R17 ;  /* 0x0000181108007986 */ /* 0x0103e8000c10190e */
[----:B0-----:R-:W3:Y:S04]  /*1600*/  LDG.E R21, desc[UR14][R8.64+0x1c] ;  /* 0x00001c0e08157981 */ /* 0x001ee8000c1e1900 */
[----:B--2---:R-:W2:Y:S01]  /*1610*/  LDG.E R11, desc[UR14][R6.64+0x1c] ;  /* 0x00001c0e060b7981 */ /* 0x004ea2000c1e1900 */
[----:B------:R-:W-:-:S04]  /*1620*/  UIADD3 UR5, UP2, UPT, UR5, 0x8, URZ ;  /* 0x0000000805057890 */ /* 0x000fc8000ff5e0ff */
[----:B------:R-:W-:Y:S02]  /*1630*/  UISETP.NE.U32.AND UP0, UPT, UR5, UR9, UPT ;  /* 0x000000090500728c */ /* 0x000fe4000bf05070 */
[----:B------:R-:W-:-:S04]  /*1640*/  UIADD3.X UR6, UPT, UPT, URZ, UR6, URZ, UP2, !UPT ;  /* 0x00000006ff067290 */ /* 0x000fc800097fe4ff */
[----:B------:R-:W-:Y:S01]  /*1650*/  UISETP.NE.AND.EX UP0, UPT, UR6, UR7, UPT, UP0 ;  /* 0x000000070600728c */ /* 0x000fe2000bf05300 */
[----:B---3--:R1:W-:Y:S04]  /*1660*/  STG.E desc[UR14][R6.64+0x1c], R21 ;  /* 0x00001c1506007986 */ /* 0x0083e8000c10190e */
[----:B--2---:R1:W-:Y:S04]  /*1670*/  STG.E desc[UR14][R8.64+0x1c], R11 ;  /* 0x00001c0b08007986 */ /* 0x0043e8000c10190e */
[----:B------:R-:W-:Y:S05]  /*1680*/  BRA.U UP0, `(.L_x_49) ;  /* 0xfffffffd004c7547 */ /* 0x000fea000b83ffff */
[----:B------:R-:W-:Y:S01]  /*1690*/  UMOV UR5, UR9 ;  /* 0x0000000900057c82 */ /* 0x000fe20008000000 */
[----:B------:R-:W-:-:S05]  /*16a0*/  UMOV UR6, UR7 ;  /* 0x0000000700067c82 */ /* 0x000fca0008000000 */
.L_x_48:
        /* <DEDUP_REMOVED lines=8> */
[----:B------:R-:W0:Y:S01]  /*1730*/  LDCU.64 UR12, c[0x0][0x380] ;  /* 0x00007000ff0c77ac */ /* 0x000e220008000a00 */
[----:B-1----:R-:W-:Y:S02]  /*1740*/  IADD3 R5, P3, PT, R2, UR5, RZ ;  /* 0x0000000502057c10 */ /* 0x002fe4000ff7e0ff */
[----:B------:R-:W-:Y:S01]  /*1750*/  IADD3 R7, P2, PT, R0, UR5, RZ ;  /* 0x0000000500077c10 */ /* 0x000fe2000ff5e0ff */
[----:B------:R-:W1:Y:S01]  /*1760*/  LDCU UR11, c[0x0][0x384] ;  /* 0x00007080ff0b77ac */ /* 0x000e620008000800 */
[----:B------:R-:W-:Y:S02]  /*1770*/  IADD3.X R10, PT, PT, R4, UR6, RZ, P3, !PT ;  /* 0x00000006040a7c10 */ /* 0x000fe40009ffe4ff */
[----:B------:R-:W-:Y:S02]  /*1780*/  IADD3.X R12, PT, PT, R3, UR6, RZ, P2, !PT ;  /* 0x00000006030c7c10 */ /* 0x000fe400097fe4ff */
[----:B0-----:R-:W-:Y:S02]  /*1790*/  LEA R8, P3, R5, UR12, 0x2 ;  /* 0x0000000c05087c11 */ /* 0x001fe4000f8610ff */
[----:B------:R-:W-:-:S02]  /*17a0*/  LEA R6, P2, R7, UR12, 0x2 ;  /* 0x0000000c07067c11 */ /* 0x000fc4000f8410ff */
[----:B-1----:R-:W-:Y:S02]  /*17b0*/  LEA.HI.X R9, R5, UR11, R10, 0x2, P3 ;  /* 0x0000000b05097c11 */ /* 0x002fe400098f140a */
[----:B------:R-:W-:-:S03]  /*17c0*/  LEA.HI.X R7, R7, UR13, R12, 0x2, P2 ;  /* 0x0000000d07077c11 */ /* 0x000fc600090f140c */
[----:B------:R-:W2:Y:S04]  /*17d0*/  LDG.E R11, desc[UR14][R8.64] ;  /* 0x0000000e080b7981 */ /* 0x000ea8000c1e1900 */
[----:B------:R-:W3:Y:S04]  /*17e0*/  LDG.E R5, desc[UR14][R6.64] ;  /* 0x0000000e06057981 */ /* 0x000ee8000c1e1900 */
[----:B--2---:R0:W-:Y:S04]  /*17f0*/  STG.E desc[UR14][R6.64], R11 ;  /* 0x0000000b06007986 */ /* 0x0041e8000c10190e */
[----:B---3--:R2:W-:Y:S04]  /*1800*/  STG.E desc[UR14][R8.64], R5 ;  /* 0x0000000508007986 */ /* 0x0085e8000c10190e */
[----:B------:R-:W3:Y:S04]  /*1810*/  LDG.E R15, desc[UR14][R8.64+0x4] ;  /* 0x0000040e080f7981 */ /* 0x000ee8000c1e1900 */
[----:B------:R-:W4:Y:S04]  /*1820*/  LDG.E R13, desc[UR14][R6.64+0x4] ;  /* 0x0000040e060d7981 */ /* 0x000f28000c1e1900 */
[----:B---3--:R2:W-:Y:S04]  /*1830*/  STG.E desc[UR14][R6.64+0x4], R15 ;  /* 0x0000040f06007986 */ /* 0x0085e8000c10190e */
[----:B----4-:R2:W-:Y:S04]  /*1840*/  STG.E desc[UR14][R8.64+0x4], R13 ;  /* 0x0000040d08007986 */ /* 0x0105e8000c10190e */
[----:B------:R-:W3:Y:S04]  /*1850*/  LDG.E R19, desc[UR14][R8.64+0x8] ;  /* 0x0000080e08137981 */ /* 0x000ee8000c1e1900 */
[----:B------:R-:W4:Y:S04]  /*1860*/  LDG.E R17, desc[UR14][R6.64+0x8] ;  /* 0x0000080e06117981 */ /* 0x000f28000c1e1900 */
[----:B---3--:R2:W-:Y:S04]  /*1870*/  STG.E desc[UR14][R6.64+0x8], R19 ;  /* 0x0000081306007986 */ /* 0x0085e8000c10190e */
[----:B----4-:R2:W-:Y:S04]  /*1880*/  STG.E desc[UR14][R8.64+0x8], R17 ;  /* 0x0000081108007986 */ /* 0x0105e8000c10190e */
[----:B------:R-:W3:Y:S04]  /*1890*/  LDG.E R21, desc[UR14][R8.64+0xc] ;  /* 0x00000c0e08157981 */ /* 0x000ee8000c1e1900 */
[----:B0-----:R-:W4:Y:S01]  /*18a0*/  LDG.E R11, desc[UR14][R6.64+0xc] ;  /* 0x00000c0e060b7981 */ /* 0x001f22000c1e1900 */
[----:B------:R-:W-:-:S04]  /*18b0*/  UIADD3 UR5, UP0, UPT, UR5, 0x4, URZ ;  /* 0x0000000405057890 */ /* 0x000fc8000ff1e0ff */
[----:B------:R-:W-:Y:S01]  /*18c0*/  UIADD3.X UR6, UPT, UPT, URZ, UR6, URZ, UP0, !UPT ;  /* 0x00000006ff067290 */ /* 0x000fe200087fe4ff */
[----:B---3--:R2:W-:Y:S04]  /*18d0*/  STG.E desc[UR14][R6.64+0xc], R21 ;  /* 0x00000c1506007986 */ /* 0x0085e8000c10190e */
[----:B----4-:R2:W-:Y:S07]  /*18e0*/  STG.E desc[UR14][R8.64+0xc], R11 ;  /* 0x00000c0b08007986 */ /* 0x0105ee000c10190e */
.L_x_50:
        /* <DEDUP_REMOVED lines=11> */
[----:B------:R-:W0:Y:S01]  /*19a0*/  LDCU.64 UR12, c[0x0][0x380] ;  /* 0x00007000ff0c77ac */ /* 0x000e220008000a00 */
[----:B-12---:R-:W-:Y:S02]  /*19b0*/  IADD3 R9, P3, PT, R2, UR5, RZ ;  /* 0x0000000502097c10 */ /* 0x006fe4000ff7e0ff */
        /* <DEDUP_REMOVED lines=12> */
[----:B------:R-:W2:Y:S04]  /*1a80*/  LDG.E R15, desc[UR14][R8.64+0x4] ;  /* 0x0000040e080f7981 */ /* 0x000ea8000c1e1900 */
[----:B------:R-:W3:Y:S01]  /*1a90*/  LDG.E R13, desc[UR14][R6.64+0x4] ;  /* 0x0000040e060d7981 */ /* 0x000ee2000c1e1900 */
[----:B------:R-:W-:-:S04]  /*1aa0*/  UIADD3 UR5, UP2, UPT, UR5, 0x2, URZ ;  /* 0x0000000205057890 */ /* 0x000fc8000ff5e0ff */
[----:B------:R-:W-:Y:S01]  /*1ab0*/  UIADD3.X UR6, UPT, UPT, URZ, UR6, URZ, UP2, !UPT ;  /* 0x00000006ff067290 */ /* 0x000fe200097fe4ff */
[----:B--2---:R0:W-:Y:S04]  /*1ac0*/  STG.E desc[UR14][R6.64+0x4], R15 ;  /* 0x0000040f06007986 */ /* 0x0041e8000c10190e */
[----:B---3--:R0:W-:Y:S07]  /*1ad0*/  STG.E desc[UR14][R8.64+0x4], R13 ;  /* 0x0000040d08007986 */ /* 0x0081ee000c10190e */
.L_x_51:
[----:B------:R-:W-:Y:S05]  /*1ae0*/  BRA.U !UP0, `(.L_x_42) ;  /* 0x0000001908a87547 */ /* 0x000fea000b800000 */
[----:B------:R-:W3:Y:S01]  /*1af0*/  LDCU.64 UR12, c[0x0][0x380] ;  /* 0x00007000ff0c77ac */ /* 0x000ee20008000a00 */
[----:B012---:R-:W-:Y:S02]  /*1b00*/  IADD3 R5, P3, PT, R2, UR5, RZ ;  /* 0x0000000502057c10 */ /* 0x007fe4000ff7e0ff */
[----:B------:R-:W-:Y:S02]  /*1b10*/  IADD3 R7, P2, PT, R0, UR5, RZ ;  /* 0x0000000500077c10 */ /* 0x000fe4000ff5e0ff */
[----:B------:R-:W-:Y:S02]  /*1b20*/  IADD3.X R10, PT, PT, R4, UR6, RZ, P3, !PT ;  /* 0x00000006040a7c10 */ /* 0x000fe40009ffe4ff */
[----:B------:R-:W-:Y:S02]  /*1b30*/  IADD3.X R12, PT, PT, R3, UR6, RZ, P2, !PT ;  /* 0x00000006030c7c10 */ /* 0x000fe400097fe4ff */
[----:B---3--:R-:W-:Y:S02]  /*1b40*/  LEA R8, P3, R5, UR12, 0x2 ;  /* 0x0000000c05087c11 */ /* 0x008fe4000f8610ff */
[----:B------:R-:W-:-:S02]  /*1b50*/  LEA R6, P2, R7, UR12, 0x2 ;  /* 0x0000000c07067c11 */ /* 0x000fc4000f8410ff */
[----:B------:R-:W-:Y:S02]  /*1b60*/  LEA.HI.X R9, R5, UR13, R10, 0x2, P3 ;  /* 0x0000000d05097c11 */ /* 0x000fe400098f140a */
[----:B------:R-:W-:-:S03]  /*1b70*/  LEA.HI.X R7, R7, UR13, R12, 0x2, P2 ;  /* 0x0000000d07077c11 */ /* 0x000fc600090f140c */
[----:B------:R-:W2:Y:S04]  /*1b80*/  LDG.E R11, desc[UR14][R8.64] ;  /* 0x0000000e080b7981 */ /* 0x000ea8000c1e1900 */
[----:B------:R-:W3:Y:S04]  /*1b90*/  LDG.E R5, desc[UR14][R6.64] ;  /* 0x0000000e06057981 */ /* 0x000ee8000c1e1900 */
[----:B--2---:R4:W-:Y:S04]  /*1ba0*/  STG.E desc[UR14][R6.64], R11 ;  /* 0x0000000b06007986 */ /* 0x0049e8000c10190e */
[----:B---3--:R4:W-:Y:S01]  /*1bb0*/  STG.E desc[UR14][R8.64], R5 ;  /* 0x0000000508007986 */ /* 0x0089e2000c10190e */
[----:B------:R-:W-:Y:S05]  /*1bc0*/  BRA `(.L_x_42) ;  /* 0x0000001800707947 */ /* 0x000fea0003800000 */
.L_x_41:
        /* <DEDUP_REMOVED lines=10> */
[----:B------:R-:W0:Y:S01]  /*1c70*/  LDCU.64 UR12, c[0x0][0x390] ;  /* 0x00007200ff0c77ac */ /* 0x000e220008000a00 */
[----:B------:R-:W-:Y:S01]  /*1c80*/  IMAD.MOV.U32 R5, RZ, RZ, RZ ;  /* 0x000000ffff057224 */ /* 0x000fe200078e00ff */
[----:B------:R-:W1:Y:S01]  /*1c90*/  LDCU.64 UR18, c[0x0][0x380] ;  /* 0x00007000ff1277ac */ /* 0x000e620008000a00 */
[----:B0-----:R-:W-:-:S04]  /*1ca0*/  UIADD3 UR5, UP0, UPT, UR12, 0x10, URZ ;  /* 0x000000100c057890 */ /* 0x001fc8000ff1e0ff */
[----:B------:R-:W-:Y:S02]  /*1cb0*/  UIADD3.X UR6, UPT, UPT, URZ, UR13, URZ, UP0, !UPT ;  /* 0x0000000dff067290 */ /* 0x000fe400087fe4ff */
[----:B------:R-:W-:Y:S01]  /*1cc0*/  IMAD.U32 R12, RZ, RZ, UR5 ;  /* 0x00000005ff0c7e24 */ /* 0x000fe2000f8e00ff */
[----:B------:R-:W-:-:S03]  /*1cd0*/  UMOV UR5, UR10 ;  /* 0x0000000a00057c82 */ /* 0x000fc60008000000 */
[----:B------:R-:W-:Y:S01]  /*1ce0*/  IMAD.U32 R13, RZ, RZ, UR6 ;  /* 0x00000006ff0d7e24 */ /* 0x000fe2000f8e00ff */
[----:B-1----:R-:W-:-:S06]  /*1cf0*/  UMOV UR6, UR8 ;  /* 0x0000000800067c82 */ /* 0x002fcc0008000000 */
.L_x_54:
[----:B------:R-:W2:Y:S04]  /*1d00*/  LDG.E R9, desc[UR14][R12.64+-0x10] ;  /* 0xfffff00e0c097981 */ /* 0x000ea8000c1e1900 */
[----:B------:R-:W3:Y:S04]  /*1d10*/  LDG.E R11, desc[UR14][R12.64+-0x8] ;  /* 0xfffff80e0c0b7981 */ /* 0x000ee8000c1e1900 */
[----:B------:R-:W4:Y:S04]  /*1d20*/  LDG.E R27, desc[UR14][R12.64+-0xc] ;  /* 0xfffff40e0c1b7981 */ /* 0x000f28000c1e1900 */
[----:B------:R-:W5:Y:S04]  /*1d30*/  LDG.E R7, desc[UR14][R12.64+-0x4] ;  /* 0xfffffc0e0c077981 */ /* 0x000f68000c1e1900 */
[----:B------:R-:W5:Y:S04]  /*1d40*/  LDG.E R25, desc[UR14][R12.64] ;  /* 0x0000000e0c197981 */ /* 0x000f68000c1e1900 */
[----:B------:R-:W5:Y:S04]  /*1d50*/  LDG.E R17, desc[UR14][R12.64+0x4] ;  /* 0x0000040e0c117981 */ /* 0x000f68000c1e1900 */
[----:B------:R-:W5:Y:S04]  /*1d60*/  LDG.E R23, desc[UR14][R12.64+0x8] ;  /* 0x0000080e0c177981 */ /* 0x000f68000c1e1900 */
[----:B------:R-:W5:Y:S01]  /*1d70*/  LDG.E R29, desc[UR14][R12.64+0xc] ;  /* 0x00000c0e0c1d7981 */ /* 0x000f62000c1e1900 */
[----:B--2---:R-:W-:-:S02]  /*1d80*/  SHF.R.S32.HI R6, RZ, 0x1f, R9 ;  /* 0x0000001fff067819 */ /* 0x004fc40000011409 */
[-C--:B------:R-:W-:Y:S02]  /*1d90*/  IADD3 R10, P2, PT, R0, R9.reuse, RZ ;  /* 0x00000009000a7210 */ /* 0x080fe40007f5e0ff */
[----:B------:R-:W-:-:S03]  /*1da0*/  IADD3 R9, P3, PT, R2, R9, RZ ;  /* 0x0000000902097210 */ /* 0x000fc60007f7e0ff */
[--C-:B------:R-:W-:Y:S01]  /*1db0*/  IMAD.X R15, R3, 0x1, R6.reuse, P2 ;  /* 0x00000001030f7824 */ /* 0x100fe200010e0606 */
[----:B------:R-:W-:Y:S01]  /*1dc0*/  LEA R18, P2, R10, UR18, 0x2 ;  /* 0x000000120a127c11 */ /* 0x000fe2000f8410ff */
[----:B------:R-:W-:Y:S01]  /*1dd0*/  IMAD.X R6, R4, 0x1, R6, P3 ;  /* 0x0000000104067824 */ /* 0x000fe200018e0606 */
[C---:B------:R-:W-:Y:S02]  /*1de0*/  LEA R8, P3, R9.reuse, UR18, 0x2 ;  /* 0x0000001209087c11 */ /* 0x040fe4000f8610ff */
[----:B------:R-:W-:Y:S02]  /*1df0*/  LEA.HI.X R19, R10, UR19, R15, 0x2, P2 ;  /* 0x000000130a137c11 */ /* 0x000fe400090f140f */
[----:B------:R-:W-:Y:S02]  /*1e00*/  LEA.HI.X R9, R9, UR19, R6, 0x2, P3 ;  /* 0x0000001309097c11 */ /* 0x000fe400098f1406 */
[----:B---3--:R-:W-:Y:S01]  /*1e10*/  SHF.R.S32.HI R22, RZ, 0x1f, R11 ;  /* 0x0000001fff167819 */ /* 0x008fe2000001140b */
[----:B------:R0:W2:Y:S01]  /*1e20*/  LDG.E R6, desc[UR14][R18.64] ;  /* 0x0000000e12067981 */ /* 0x0000a2000c1e1900 */
[----:B------:R-:W-:-:S03]  /*1e30*/  IADD3 R24, P2, PT, R2, R11, RZ ;  /* 0x0000000b02187210 */ /* 0x000fc60007f5e0ff */
[----:B------:R1:W3:Y:S01]  /*1e40*/  LDG.E R21, desc[UR14][R8.64] ;  /* 0x0000000e08157981 */ /* 0x0002e2000c1e1900 */
[----:B----4-:R-:W-:Y:S02]  /*1e50*/  SHF.R.S32.HI R10, RZ, 0x1f, R27 ;  /* 0x0000001fff0a7819 */ /* 0x010fe4000001141b */
[-C--:B------:R-:W-:Y:S01]  /*1e60*/  IADD3 R15, P3, PT, R0, R27.reuse, RZ ;  /* 0x0000001b000f7210 */ /* 0x080fe20007f7e0ff */
[----:B0-----:R-:W-:Y:S01]  /*1e70*/  IMAD.X R19, R4, 0x1, R22, P2 ;  /* 0x0000000104137824 */ /* 0x001fe200010e0616 */
[----:B------:R-:W-:Y:S02]  /*1e80*/  IADD3 R16, P4, PT, R2, R27, RZ ;  /* 0x0000001b02107210 */ /* 0x000fe40007f9e0ff */
[----:B-1----:R-:W-:Y:S01]  /*1e90*/  IADD3 R9, P2, PT, R0, R11, RZ ;  /* 0x0000000b00097210 */ /* 0x002fe20007f5e0ff */
[--C-:B------:R-:W-:Y:S01]  /*1ea0*/  IMAD.X R20, R3, 0x1, R10.reuse, P3 ;  /* 0x0000000103147824 */ /* 0x100fe200018e060a */
[----:B------:R-:W-:Y:S01]  /*1eb0*/  LEA R14, P3, R15, UR18, 0x2 ;  /* 0x000000120f0e7c11 */ /* 0x000fe2000f8610ff */
[----:B------:R-:W-:-:S02]  /*1ec0*/  IMAD.X R27, R4, 0x1, R10, P4 ;  /* 0x00000001041b7824 */ /* 0x000fc400020e060a */
[----:B------:R-:W-:Y:S01]  /*1ed0*/  IMAD.X R22, R3, 0x1, R22, P2 ;  /* 0x0000000103167824 */ /* 0x000fe200010e0616 */
[C---:B------:R-:W-:Y:S02]  /*1ee0*/  LEA R8, P2, R9.reuse, UR18, 0x2 ;  /* 0x0000001209087c11 */ /* 0x040fe4000f8410ff */
[----:B------:R-:W-:Y:S02]  /*1ef0*/  LEA R10, P4, R16, UR18, 0x2 ;  /* 0x00000012100a7c11 */ /* 0x000fe4000f8810ff */
[----:B------:R-:W-:Y:S02]  /*1f00*/  LEA.HI.X R9, R9, UR19, R22, 0x2, P2 ;  /* 0x0000001309097c11 */ /* 0x000fe400090f1416 */
[----:B------:R-:W-:Y:S02]  /*1f10*/  LEA R18, P5, R24, UR18, 0x2 ;  /* 0x0000001218127c11 */ /* 0x000fe4000f8a10ff */
[----:B------:R-:W-:Y:S02]  /*1f20*/  LEA.HI.X R15, R15, UR19, R20, 0x2, P3 ;  /* 0x000000130f0f7c11 */ /* 0x000fe400098f1414 */
[----:B------:R-:W-:Y:S01]  /*1f30*/  LEA.HI.X R11, R16, UR19, R27, 0x2, P4 ;  /* 0x00000013100b7c11 */ /* 0x000fe2000a0f141b */
[----:B------:R-:W4:Y:S01]  /*1f40*/  LDG.E R9, desc[UR14][R8.64] ;  /* 0x0000000e08097981 */ /* 0x000f22000c1e1900 */
[----:B-----5:R-:W-:-:S02]  /*1f50*/  SHF.R.S32.HI R26, RZ, 0x1f, R7 ;  /* 0x0000001fff1a7819 */ /* 0x020fc40000011407 */
[-C--:B------:R-:W-:Y:S02]  /*1f60*/  IADD3 R22, P2, PT, R0, R7.reuse, RZ ;  /* 0x0000000700167210 */ /* 0x080fe40007f5e0ff */
[----:B------:R-:W-:Y:S01]  /*1f70*/  IADD3 R7, P3, PT, R2, R7, RZ ;  /* 0x0000000702077210 */ /* 0x000fe20007f7e0ff */
[----:B------:R0:W3:Y:S01]  /*1f80*/  LDG.E R11, desc[UR14][R10.64] ;  /* 0x0000000e0a0b7981 */ /* 0x0000e2000c1e1900 */
[----:B------:R-:W-:Y:S01]  /*1f90*/  LEA.HI.X R19, R24, UR19, R19, 0x2, P5 ;  /* 0x0000001318137c11 */ /* 0x000fe2000a8f1413 */
[--C-:B------:R-:W-:Y:S02]  /*1fa0*/  IMAD.X R27, R3, 0x1, R26.reuse, P2 ;  /* 0x00000001031b7824 */ /* 0x100fe400010e061a */
[----:B------:R1:W2:Y:S01]  /*1fb0*/  LDG.E R24, desc[UR14][R14.64] ;  /* 0x0000000e0e187981 */ /* 0x0002a2000c1e1900 */
[----:B------:R-:W-:Y:S01]  /*1fc0*/  IMAD.X R28, R4, 0x1, R26, P3 ;  /* 0x00000001041c7824 */ /* 0x000fe200018e061a */
[----:B------:R-:W-:Y:S02]  /*1fd0*/  SHF.R.S32.HI R16, RZ, 0x1f, R25 ;  /* 0x0000001fff107819 */ /* 0x000fe40000011419 */
[----:B------:R-:W-:Y:S01]  /*1fe0*/  LEA R26, P3, R7, UR18, 0x2 ;  /* 0x00000012071a7c11 */ /* 0x000fe2000f8610ff */
[----:B------:R5:W3:Y:S01]  /*1ff0*/  LDG.E R20, desc[UR14][R18.64] ;  /* 0x0000000e12147981 */ /* 0x000ae2000c1e1900 */
[----:B0-----:R-:W-:-:S02]  /*2000*/  IADD3 R10, P4, PT, R2, R25, RZ ;  /* 0x00000019020a7210 */ /* 0x001fc40007f9e0ff */
[----:B-1----:R-:W-:-:S04]  /*2010*/  LEA R14, P2, R22, UR18, 0x2 ;  /* 0x00000012160e7c11 */ /* 0x002fc8000f8410ff */
[----:B------:R-:W-:Y:S02]  /*2020*/  LEA.HI.X R15, R22, UR19, R27, 0x2, P2 ;  /* 0x00000013160f7c11 */ /* 0x000fe400090f141b */
[----:B------:R-:W-:Y:S01]  /*2030*/  LEA.HI.X R27, R7, UR19, R28, 0x2, P3 ;  /* 0x00000013071b7c11 */ /* 0x000fe200098f141c */
[----:B------:R-:W-:Y:S01]  /*2040*/  IMAD.X R7, R4, 0x1, R16, P4 ;  /* 0x0000000104077824 */ /* 0x000fe200020e0610 */
[----:B-----5:R-:W-:-:S04]  /*2050*/  LEA R18, P2, R10, UR18, 0x2 ;  /* 0x000000120a127c11 */ /* 0x020fc8000f8410ff */
[----:B------:R-:W-:Y:S02]  /*2060*/  LEA.HI.X R19, R10, UR19, R7, 0x2, P2 ;  /* 0x000000130a137c11 */ /* 0x000fe400090f1407 */
[----:B------:R-:W-:Y:S01]  /*2070*/  IADD3 R25, P3, PT, R0, R25, RZ ;  /* 0x0000001900197210 */ /* 0x000fe20007f7e0ff */
[----:B------:R-:W5:Y:S01]  /*2080*/  LDG.E R7, desc[UR14][R26.64] ;  /* 0x0000000e1a077981 */ /* 0x000f62000c1e1900 */
[----:B------:R-:W-:-:S03]  /*2090*/  SHF.R.S32.HI R28, RZ, 0x1f, R17 ;  /* 0x0000001fff1c7819 */ /* 0x000fc60000011411 */
[----:B------:R0:W5:Y:S01]  /*20a0*/  LDG.E R8, desc[UR14][R18.64] ;  /* 0x0000000e12087981 */ /* 0x000162000c1e1900 */
[----:B------:R-:W-:-:S03]  /*20b0*/  IADD3 R22, P2, PT, R2, R17, RZ ;  /* 0x0000001102167210 */ /* 0x000fc60007f5e0ff */
[----:B------:R1:W4:Y:S01]  /*20c0*/  LDG.E R10, desc[UR14][R14.64] ;  /* 0x0000000e0e0a7981 */ /* 0x000322000c1e1900 */
[----:B0-----:R-:W-:Y:S01]  /*20d0*/  IADD3 R18, P4, PT, R0, R17, RZ ;  /* 0x0000001100127210 */ /* 0x001fe20007f9e0ff */
[----:B------:R-:W-:-:S04]  /*20e0*/  IMAD.X R26, R3, 0x1, R16, P3 ;  /* 0x00000001031a7824 */ /* 0x000fc800018e0610 */
[--C-:B------:R-:W-:Y:S01]  /*20f0*/  IMAD.X R17, R3, 0x1, R28.reuse, P4 ;  /* 0x0000000103117824 */ /* 0x100fe200020e061c */
[----:B------:R-:W-:Y:S01]  /*2100*/  LEA R16, P4, R18, UR18, 0x2 ;  /* 0x0000001212107c11 */ /* 0x000fe2000f8810ff */
[----:B------:R-:W-:Y:S01]  /*2110*/  IMAD.X R19, R4, 0x1, R28, P2 ;  /* 0x0000000104137824 */ /* 0x000fe200010e061c */
[C---:B-1----:R-:W-:Y:S02]  /*2120*/  LEA R14, P3, R25.reuse, UR18, 0x2 ;  /* 0x00000012190e7c11 */ /* 0x042fe4000f8610ff */
[----:B------:R-:W-:Y:S02]  /*2130*/  LEA.HI.X R17, R18, UR19, R17, 0x2, P4 ;  /* 0x0000001312117c11 */ /* 0x000fe4000a0f1411 */
[C---:B------:R-:W-:Y:S02]  /*2140*/  LEA R18, P2, R22.reuse, UR18, 0x2 ;  /* 0x0000001216127c11 */ /* 0x040fe4000f8410ff */
[----:B------:R-:W-:Y:S01]  /*2150*/  LEA.HI.X R15, R25, UR19, R26, 0x2, P3 ;  /* 0x00000013190f7c11 */ /* 0x000fe200098f141a */
[----:B------:R-:W4:Y:S01]  /*2160*/  LDG.E R28, desc[UR14][R16.64] ;  /* 0x0000000e101c7981 */ /* 0x000f22000c1e1900 */
[----:B------:R-:W-:-:S02]  /*2170*/  LEA.HI.X R19, R22, UR19, R19, 0x2, P2 ;  /* 0x0000001316137c11 */ /* 0x000fc400090f1413 */
[----:B------:R-:W-:Y:S01]  /*2180*/  SHF.R.S32.HI R26, RZ, 0x1f, R23 ;  /* 0x0000001fff1a7819 */ /* 0x000fe20000011417 */
[----:B------:R0:W4:Y:S01]  /*2190*/  LDG.E R25, desc[UR14][R14.64] ;  /* 0x0000000e0e197981 */ /* 0x000122000c1e1900 */
[----:B------:R-:W-:-:S03]  /*21a0*/  IADD3 R27, P2, PT, R2, R23, RZ ;  /* 0x00000017021b7210 */ /* 0x000fc60007f5e0ff */
[----:B------:R-:W4:Y:S01]  /*21b0*/  LDG.E R18, desc[UR14][R18.64] ;  /* 0x0000000e12127981 */ /* 0x000f22000c1e1900 */
[----:B------:R-:W-:Y:S01]  /*21c0*/  LEA R22, P3, R27, UR18, 0x2 ;  /* 0x000000121b167c11 */ /* 0x000fe2000f8610ff */
[----:B0-----:R-:W-:Y:S01]  /*21d0*/  IMAD.X R14, R4, 0x1, R26, P2 ;  /* 0x00000001040e7824 */ /* 0x001fe200010e061a */
[----:B------:R-:W-:-:S04]  /*21e0*/  IADD3 R15, P2, PT, R0, R23, RZ ;  /* 0x00000017000f7210 */ /* 0x000fc80007f5e0ff */
[----:B------:R-:W-:Y:S01]  /*21f0*/  LEA.HI.X R23, R27, UR19, R14, 0x2, P3 ;  /* 0x000000131b177c11 */ /* 0x000fe200098f140e */
[----:B------:R-:W-:Y:S01]  /*2200*/  IMAD.X R27, R3, 0x1, R26, P2 ;  /* 0x00000001031b7824 */ /* 0x000fe200010e061a */
[C---:B------:R-:W-:Y:S02]  /*2210*/  LEA R26, P2, R15.reuse, UR18, 0x2 ;  /* 0x000000120f1a7c11 */ /* 0x040fe4000f8410ff */
[----:B------:R-:W-:Y:S02]  /*2220*/  SHF.R.S32.HI R16, RZ, 0x1f, R29 ;  /* 0x0000001fff107819 */ /* 0x000fe4000001141d */
[----:B------:R-:W-:Y:S01]  /*2230*/  LEA.HI.X R27, R15, UR19, R27, 0x2, P2 ;  /* 0x000000130f1b7c11 */ /* 0x000fe200090f141b */
[----:B------:R-:W4:Y:S01]  /*2240*/  LDG.E R23, desc[UR14][R22.64] ;  /* 0x0000000e16177981 */ /* 0x000f22000c1e1900 */
[-C--:B------:R-:W-:Y:S02]  /*2250*/  IADD3 R15, P2, PT, R0, R29.reuse, RZ ;  /* 0x0000001d000f7210 */ /* 0x080fe40007f5e0ff */
[----:B------:R-:W-:Y:S01]  /*2260*/  IADD3 R29, P3, PT, R2, R29, RZ ;  /* 0x0000001d021d7210 */ /* 0x000fe20007f7e0ff */
[----:B------:R-:W4:Y:S02]  /*2270*/  LDG.E R26, desc[UR14][R26.64] ;  /* 0x0000000e1a1a7981 */ /* 0x000f24000c1e1900 */
[----:B------:R-:W-:Y:S01]  /*2280*/  IMAD.X R17, R3, 0x1, R16, P2 ;  /* 0x0000000103117824 */ /* 0x000fe200010e0610 */
[----:B------:R-:W-:-:S04]  /*2290*/  LEA R14, P2, R15, UR18, 0x2 ;  /* 0x000000120f0e7c11 */ /* 0x000fc8000f8410ff */
[----:B------:R-:W-:Y:S01]  /*22a0*/  LEA.HI.X R15, R15, UR19, R17, 0x2, P2 ;  /* 0x000000130f0f7c11 */ /* 0x000fe200090f1411 */
[----:B------:R-:W-:Y:S01]  /*22b0*/  IMAD.X R17, R4, 0x1, R16, P3 ;  /* 0x0000000104117824 */ /* 0x000fe200018e0610 */
[----:B------:R-:W-:-:S04]  /*22c0*/  LEA R16, P2, R29, UR18, 0x2 ;  /* 0x000000121d107c11 */ /* 0x000fc8000f8410ff */
[----:B------:R-:W-:Y:S01]  /*22d0*/  LEA.HI.X R17, R29, UR19, R17, 0x2, P2 ;  /* 0x000000131d117c11 */ /* 0x000fe200090f1411 */
[----:B------:R-:W4:Y:S04]  /*22e0*/  LDG.E R15, desc[UR14][R14.64] ;  /* 0x0000000e0e0f7981 */ /* 0x000f28000c1e1900 */
[----:B------:R-:W4:Y:S01]  /*22f0*/  LDG.E R16, desc[UR14][R16.64] ;  /* 0x0000000e10107981 */ /* 0x000f22000c1e1900 */
[----:B------:R-:W-:-:S04]  /*2300*/  UIADD3 UR5, UP0, UPT, UR5, -0x8, URZ ;  /* 0xfffffff805057890 */ /* 0x000fc8000ff1e0ff */
[----:B------:R-:W-:Y:S02]  /*2310*/  UIADD3.X UR6, UPT, UPT, UR6, -0x1, URZ, UP0, !UPT ;  /* 0xffffffff06067890 */ /* 0x000fe400087fe4ff */
[----:B------:R-:W-:-:S04]  /*2320*/  UISETP.NE.U32.AND UP0, UPT, UR5, URZ, UPT ;  /* 0x000000ff0500728c */ /* 0x000fc8000bf05070 */
[----:B------:R-:W-:Y:S01]  /*2330*/  UISETP.NE.AND.EX UP0, UPT, UR6, URZ, UPT, UP0 ;  /* 0x000000ff0600728c */ /* 0x000fe2000bf05300 */
[----:B------:R-:W-:-:S05]  /*2340*/  IADD3 R12, P2, PT, R12, 0x20, RZ ;  /* 0x000000200c0c7810 */ /* 0x000fca0007f5e0ff */
[----:B------:R-:W-:Y:S01]  /*2350*/  IMAD.X R13, RZ, RZ, R13, P2 ;  /* 0x000000ffff0d7224 */ /* 0x000fe200010e060d */
[----:B--2---:R-:W-:Y:S02]  /*2360*/  IADD3 R6, PT, PT, R24, R6, R5 ;  /* 0x0000000618067210 */ /* 0x004fe40007ffe005 */
[----:B---3--:R-:W-:-:S04]  /*2370*/  IADD3 R11, PT, PT, R20, R21, R11 ;  /* 0x00000015140b7210 */ /* 0x008fc80007ffe00b */
[----:B-----5:R-:W-:Y:S02]  /*2380*/  IADD3 R7, PT, PT, R8, R11, R7 ;  /* 0x0000000b08077210 */ /* 0x020fe40007ffe007 */
[----:B----4-:R-:W-:-:S04]  /*2390*/  IADD3 R6, PT, PT, R10, R6, R9 ;  /* 0x000000060a067210 */ /* 0x010fc80007ffe009 */
[----:B------:R-:W-:Y:S02]  /*23a0*/  IADD3 R6, PT, PT, R28, R6, R25 ;  /* 0x000000061c067210 */ /* 0x000fe40007ffe019 */
[----:B------:R-:W-:Y:S02]  /*23b0*/  IADD3 R7, PT, PT, R23, R7, R18 ;  /* 0x0000000717077210 */ /* 0x000fe40007ffe012 */
[----:B------:R-:W-:-:S04]  /*23c0*/  IADD3 R6, PT, PT, R15, R6, R26 ;  /* 0x000000060f067210 */ /* 0x000fc80007ffe01a */
[----:B------:R-:W-:Y:S01]  /*23d0*/  IADD3 R5, PT, PT, R6, -R7, -R16 ;  /* 0x8000000706057210 */ /* 0x000fe20007ffe810 */
[----:B------:R-:W-:Y:S06]  /*23e0*/  BRA.U UP0, `(.L_x_54) ;  /* 0xfffffff900447547 */ /* 0x000fec000b83ffff */
[----:B------:R-:W-:Y:S01]  /*23f0*/  UMOV UR5, UR10 ;  /* 0x0000000a00057c82 */ /* 0x000fe20008000000 */
[----:B------:R-:W-:-:S05]  /*2400*/  UMOV UR6, UR8 ;  /* 0x0000000800067c82 */ /* 0x000fca0008000000 */
.L_x_53:
        /* <DEDUP_REMOVED lines=68> */
.L_x_55:
        /* <DEDUP_REMOVED lines=46> */
.L_x_56:
        /* <DEDUP_REMOVED lines=20> */
.L_x_52:
        /* <DEDUP_REMOVED lines=18> */
.L_x_58:
        /* <DEDUP_REMOVED lines=47> */
.L_x_57:
        /* <DEDUP_REMOVED lines=36> */
.L_x_59:
        /* <DEDUP_REMOVED lines=31> */
.L_x_60:
        /* <DEDUP_REMOVED lines=13> */
[----:B---3--:R0:W-:Y:S02]  /*3580*/  STG.E desc[UR14][R8.64], R5 ;  /* 0x0000000508007986 */ /* 0x0081e4000c10190e */
.L_x_42:
[----:B------:R-:W-:Y:S05]  /*3590*/  BSYNC.RECONVERGENT B0 ;  /* 0x0000000000007941 */ /* 0x000fea0003800200 */
.L_x_40:
[----:B------:R-:W-:Y:S06]  /*35a0*/  BAR.SYNC.DEFER_BLOCKING 0x0 ;  /* 0x0000000000007b1d */ /* 0x000fec0000010000 */
[----:B------:R-:W-:Y:S05]  /*35b0*/  BRA.U UP1, `(.L_x_61) ;  /* 0xffffffc901fc7547 */ /* 0x000fea000b83ffff */
[----:B------:R-:W-:Y:S05]  /*35c0*/  EXIT ;  /* 0x000000000000794d */ /* 0x000fea0003800000 */
.L_x_62:
        /* <DEDUP_REMOVED lines=11> */
.L_x_65:


//--------------------- .nv.shared.reserved.0     --------------------------
	.section	.nv.shared.reserved.0,"aw",@nobits
	.weak		__nv_reservedSMEM_offset_0_alias
	.size		__nv_reservedSMEM_offset_0_alias, 0, 64
	.other		__nv_reservedSMEM_offset_0_alias,@"STO_CUDA_RESERVED_SHARED STV_DEFAULT"
__nv_reservedSMEM_offset_0_alias:
	.zero		0
	.zero		64


//--------------------- .nv.constant0._Z12group_kernelPiiiiiiS_S_ --------------------------
	.section	.nv.constant0._Z12group_kernelPiiiiiiS_S_,"a",@progbits
	.sectionflags	@""
	.align	4
.nv.constant0._Z12group_kernelPiiiiiiS_S_:
	.zero		944


//--------------------- .nv.constant0._Z13filter_kernelPiiiiiiS_ --------------------------
	.section	.nv.constant0._Z13filter_kernelPiiiiiiS_,"a",@progbits
	.sectionflags	@""
	.align	4
.nv.constant0._Z13filter_kernelPiiiiiiS_:
	.zero		936


//--------------------- .nv.constant0._Z11sort_kernelPiiiS_ii --------------------------
	.section	.nv.constant0._Z11sort_kernelPiiiS_ii,"a",@progbits
	.sectionflags	@""
	.align	4
.nv.constant0._Z11sort_kernelPiiiS_ii:
	.zero		928


//--------------------- SYMBOLS --------------------------

	.type		.nv.reservedSmem.offset0,@object
	.size		.nv.reservedSmem.offset0,0x4
